	.target	sm_90a

	.elftype	@"ET_EXEC"


//--------------------- .note.nv.tkinfo           --------------------------
	.section	.note.nv.tkinfo,"",@"SHT_NOTE"
	.sectionflags	@"SHF_NOTE_NV_TKINFO"
	.tkinfo
        /*0018*/ 	.word	0x00000002
        /*0030*/ 	.string	""
        /*0030*/ 	.string	"ptxas"
        /*0030*/ 	.string	"Cuda compilation tools, release 13.0, V13.0.88"
        /*0030*/ 	.string	"Build cuda_13.0.r13.0/compiler.36424714_0"
        /*0030*/ 	.string	"-arch sm_90a -m 64 "



//--------------------- .note.nv.cuinfo           --------------------------
	.section	.note.nv.cuinfo,"",@"SHT_NOTE"
	.sectionflags	@"SHF_NOTE_NV_CUINFO"
        /*0018*/ 	.short	0x0002
        /*001a*/ 	.short	0x005a
        /*001c*/ 	.short	0x0082
	.zero		2


//--------------------- .nv.info                  --------------------------
	.section	.nv.info,"",@"SHT_CUDA_INFO"
	.align	4


	//----- nvinfo : EIATTR_REGCOUNT
	.align		4
        /*0000*/ 	.byte	0x04, 0x2f
        /*0002*/ 	.short	(.L_15 - .L_14)
	.align		4
.L_14:
        /*0004*/ 	.word	index@(_ZN7cutlass13device_kernelINS_4gemm6kernel13GemmUniversalIN4cute5tupleIJiiiiEEENS1_10collective13CollectiveMmaINS1_34MainloopSm90TmaGmmaWarpSpecializedILi2ENS5_IJNS4_1CILi1EEESB_SB_EEENS1_35KernelTmaWarpSpecializedCooperativeEEENS5_IJNSA_ILi192EEESF_NSA_ILi128EEEEEENS_10bfloat16_tENS5_IJlSB_lEEESI_SJ_NS4_8TiledMMAINS4_8MMA_AtomIJNS4_4SM904GMMA28MMA_64x192x16_F32BF16BF16_SSILNSN_5MajorE0ELSP_0ELNSN_7ScaleInE1ELSQ_1EEEEEENS4_6LayoutINS5_IJNSA_ILi2EEESB_SB_EEENS5_IJSB_NSA_ILi0EEESW_EEEEENS5_IJNS4_10UnderscoreESZ_SZ_EEEEENS4_13SM90_TMA_LOADENS4_14ComposedLayoutINS4_7SwizzleILi3ELi4ELi3EEENS4_18smem_ptr_flag_bitsILi16EEENST_INS5_IJNSA_ILi8EEENSA_ILi64EEEEEENS5_IJS19_SB_EEEEEEEvNS4_8identityES12_S1D_vS1E_EENS_8epilogue10collective6detail29Sm90TmaWarpSpecializedAdapterINS1H_15DefaultEpilogueISI_SJ_SJ_NS1G_6thread17LinearCombinationISI_Li1EffLNS1L_9ScaleType4KindE0ELNS_15FloatRoundStyleE2ESI_EENS1_15EpilogueDefaultEEEEEvvEEEEvNT_6ParamsE)
        /*0008*/ 	.word	0x000000a8


	//----- nvinfo : EIATTR_FRAME_SIZE
	.align		4
.L_15:
        /*000c*/ 	.byte	0x04, 0x11
        /*000e*/ 	.short	(.L_17 - .L_16)
	.align		4
.L_16:
        /*0010*/ 	.word	index@(_ZN7cutlass13device_kernelINS_4gemm6kernel13GemmUniversalIN4cute5tupleIJiiiiEEENS1_10collective13CollectiveMmaINS1_34MainloopSm90TmaGmmaWarpSpecializedILi2ENS5_IJNS4_1CILi1EEESB_SB_EEENS1_35KernelTmaWarpSpecializedCooperativeEEENS5_IJNSA_ILi192EEESF_NSA_ILi128EEEEEENS_10bfloat16_tENS5_IJlSB_lEEESI_SJ_NS4_8TiledMMAINS4_8MMA_AtomIJNS4_4SM904GMMA28MMA_64x192x16_F32BF16BF16_SSILNSN_5MajorE0ELSP_0ELNSN_7ScaleInE1ELSQ_1EEEEEENS4_6LayoutINS5_IJNSA_ILi2EEESB_SB_EEENS5_IJSB_NSA_ILi0EEESW_EEEEENS5_IJNS4_10UnderscoreESZ_SZ_EEEEENS4_13SM90_TMA_LOADENS4_14ComposedLayoutINS4_7SwizzleILi3ELi4ELi3EEENS4_18smem_ptr_flag_bitsILi16EEENST_INS5_IJNSA_ILi8EEENSA_ILi64EEEEEENS5_IJS19_SB_EEEEEEEvNS4_8identityES12_S1D_vS1E_EENS_8epilogue10collective6detail29Sm90TmaWarpSpecializedAdapterINS1H_15DefaultEpilogueISI_SJ_SJ_NS1G_6thread17LinearCombinationISI_Li1EffLNS1L_9ScaleType4KindE0ELNS_15FloatRoundStyleE2ESI_EENS1_15EpilogueDefaultEEEEEvvEEEEvNT_6ParamsE)
        /*0014*/ 	.word	0x00000000


	//----- nvinfo : EIATTR_MIN_STACK_SIZE
	.align		4
.L_17:
        /*0018*/ 	.byte	0x04, 0x12
        /*001a*/ 	.short	(.L_19 - .L_18)
	.align		4
.L_18:
        /*001c*/ 	.word	index@(_ZN7cutlass13device_kernelINS_4gemm6kernel13GemmUniversalIN4cute5tupleIJiiiiEEENS1_10collective13CollectiveMmaINS1_34MainloopSm90TmaGmmaWarpSpecializedILi2ENS5_IJNS4_1CILi1EEESB_SB_EEENS1_35KernelTmaWarpSpecializedCooperativeEEENS5_IJNSA_ILi192EEESF_NSA_ILi128EEEEEENS_10bfloat16_tENS5_IJlSB_lEEESI_SJ_NS4_8TiledMMAINS4_8MMA_AtomIJNS4_4SM904GMMA28MMA_64x192x16_F32BF16BF16_SSILNSN_5MajorE0ELSP_0ELNSN_7ScaleInE1ELSQ_1EEEEEENS4_6LayoutINS5_IJNSA_ILi2EEESB_SB_EEENS5_IJSB_NSA_ILi0EEESW_EEEEENS5_IJNS4_10UnderscoreESZ_SZ_EEEEENS4_13SM90_TMA_LOADENS4_14ComposedLayoutINS4_7SwizzleILi3ELi4ELi3EEENS4_18smem_ptr_flag_bitsILi16EEENST_INS5_IJNSA_ILi8EEENSA_ILi64EEEEEENS5_IJS19_SB_EEEEEEEvNS4_8identityES12_S1D_vS1E_EENS_8epilogue10collective6detail29Sm90TmaWarpSpecializedAdapterINS1H_15DefaultEpilogueISI_SJ_SJ_NS1G_6thread17LinearCombinationISI_Li1EffLNS1L_9ScaleType4KindE0ELNS_15FloatRoundStyleE2ESI_EENS1_15EpilogueDefaultEEEEEvvEEEEvNT_6ParamsE)
        /*0020*/ 	.word	0x00000000
.L_19:


//--------------------- .nv.compat                --------------------------
	.section	.nv.compat,"",@"SHT_CUDA_COMPAT_INFO"
	.align	4
        /*0000*/ 	.byte	0x02, 0x09, 0x01, 0x00, 0x02, 0x02, 0x04, 0x00, 0x02, 0x05, 0x05, 0x00, 0x03, 0x07, 0x01, 0x01
        /*0010*/ 	.byte	0x02, 0x03, 0x01, 0x00, 0x02, 0x06, 0x01, 0x00, 0x04, 0x0b, 0x08, 0x00, 0x00, 0x00, 0x00, 0x00
        /*0020*/ 	.byte	0x00, 0x00, 0x00, 0x00


//--------------------- .nv.info._ZN7cutlass13device_kernelINS_4gemm6kernel13GemmUniversalIN4cute5tupleIJiiiiEEENS1_10collective13CollectiveMmaINS1_34MainloopSm90TmaGmmaWarpSpecializedILi2ENS5_IJNS4_1CILi1EEESB_SB_EEENS1_35KernelTmaWarpSpecializedCooperativeEEENS5_IJNSA_ILi192EEESF_NSA_ILi128EEEEEENS_10bfloat16_tENS5_IJlSB_lEEESI_SJ_NS4_8TiledMMAINS4_8MMA_AtomIJNS4_4SM904GMMA28MMA_64x192x16_F32BF16BF16_SSILNSN_5MajorE0ELSP_0ELNSN_7ScaleInE1ELSQ_1EEEEEENS4_6LayoutINS5_IJNSA_ILi2EEESB_SB_EEENS5_IJSB_NSA_ILi0EEESW_EEEEENS5_IJNS4_10UnderscoreESZ_SZ_EEEEENS4_13SM90_TMA_LOADENS4_14ComposedLayoutINS4_7SwizzleILi3ELi4ELi3EEENS4_18smem_ptr_flag_bitsILi16EEENST_INS5_IJNSA_ILi8EEENSA_ILi64EEEEEENS5_IJS19_SB_EEEEEEEvNS4_8identityES12_S1D_vS1E_EENS_8epilogue10collective6detail29Sm90TmaWarpSpecializedAdapterINS1H_15DefaultEpilogueISI_SJ_SJ_NS1G_6thread17LinearCombinationISI_Li1EffLNS1L_9ScaleType4KindE0ELNS_15FloatRoundStyleE2ESI_EENS1_15EpilogueDefaultEEEEEvvEEEEvNT_6ParamsE --------------------------
	.section	.nv.info._ZN7cutlass13device_kernelINS_4gemm6kernel13GemmUniversalIN4cute5tupleIJiiiiEEENS1_10collective13CollectiveMmaINS1_34MainloopSm90TmaGmmaWarpSpecializedILi2ENS5_IJNS4_1CILi1EEESB_SB_EEENS1_35KernelTmaWarpSpecializedCooperativeEEENS5_IJNSA_ILi192EEESF_NSA_ILi128EEEEEENS_10bfloat16_tENS5_IJlSB_lEEESI_SJ_NS4_8TiledMMAINS4_8MMA_AtomIJNS4_4SM904GMMA28MMA_64x192x16_F32BF16BF16_SSILNSN_5MajorE0ELSP_0ELNSN_7ScaleInE1ELSQ_1EEEEEENS4_6LayoutINS5_IJNSA_ILi2EEESB_SB_EEENS5_IJSB_NSA_ILi0EEESW_EEEEENS5_IJNS4_10UnderscoreESZ_SZ_EEEEENS4_13SM90_TMA_LOADENS4_14ComposedLayoutINS4_7SwizzleILi3ELi4ELi3EEENS4_18smem_ptr_flag_bitsILi16EEENST_INS5_IJNSA_ILi8EEENSA_ILi64EEEEEENS5_IJS19_SB_EEEEEEEvNS4_8identityES12_S1D_vS1E_EENS_8epilogue10collective6detail29Sm90TmaWarpSpecializedAdapterINS1H_15DefaultEpilogueISI_SJ_SJ_NS1G_6thread17LinearCombinationISI_Li1EffLNS1L_9ScaleType4KindE0ELNS_15FloatRoundStyleE2ESI_EENS1_15EpilogueDefaultEEEEEvvEEEEvNT_6ParamsE,"",@"SHT_CUDA_INFO"
	.sectionflags	@""
	.align	4


	//----- nvinfo : EIATTR_CUDA_API_VERSION
	.align		4
        /*0000*/ 	.byte	0x04, 0x37
        /*0002*/ 	.short	(.L_21 - .L_20)
.L_20:
        /*0004*/ 	.word	0x00000082


	//----- nvinfo : EIATTR_KPARAM_INFO
	.align		4
.L_21:
        /*0008*/ 	.byte	0x04, 0x17
        /*000a*/ 	.short	(.L_23 - .L_22)
.L_22:
        /*000c*/ 	.word	0x00000000
        /*0010*/ 	.short	0x0000
        /*0012*/ 	.short	0x0070
        /*0014*/ 	.byte	0x00, 0xf0, 0x01, 0x10


	//----- nvinfo : EIATTR_SPARSE_MMA_MASK
	.align		4
.L_23:
        /*0018*/ 	.byte	0x03, 0x50
        /*001a*/ 	.short	0x0000


	//----- nvinfo : EIATTR_MAXREG_COUNT
	.align		4
        /*001c*/ 	.byte	0x03, 0x1b
        /*001e*/ 	.short	0x00a8


	//----- nvinfo : EIATTR_NUM_BARRIERS
	.align		4
        /*0020*/ 	.byte	0x02, 0x4c
        /*0022*/ 	.byte	0x01
	.zero		1


	//----- nvinfo : EIATTR_EXTERNS
	.align		4
        /*0024*/ 	.byte	0x04, 0x0f
        /*0026*/ 	.short	(.L_25 - .L_24)


	//   ....[0]....
	.align		4
.L_24:
        /*0028*/ 	.word	index@(__assertfail)


	//----- nvinfo : EIATTR_MERCURY_ISA_VERSION
	.align		4
.L_25:
        /*002c*/ 	.byte	0x03, 0x5f
        /*002e*/ 	.short	0x0101


	//----- nvinfo : EIATTR_INT_WARP_WIDE_INSTR_OFFSETS
	.align		4
        /*0030*/ 	.byte	0x04, 0x31
        /*0032*/ 	.short	(.L_27 - .L_26)


	//   ....[0]....
.L_26:
        /*0034*/ 	.word	0x00000420


	//   ....[1]....
        /*0038*/ 	.word	0x00000430


	//   ....[2]....
        /*003c*/ 	.word	0x00000510


	//----- nvinfo : EIATTR_COOP_GROUP_MASK_REGIDS
	.align		4
.L_27:
        /*0040*/ 	.byte	0x04, 0x29
        /*0042*/ 	.short	(.L_29 - .L_28)


	//   ....[0]....
.L_28:
        /*0044*/ 	.word	0xffffffff


	//   ....[1]....
        /*0048*/ 	.word	0xffffffff


	//   ....[2]....
        /*004c*/ 	.word	0xffffffff


	//   ....[3]....
        /*0050*/ 	.word	0xffffffff


	//   ....[4]....
        /*0054*/ 	.word	0xffffffff


	//----- nvinfo : EIATTR_COOP_GROUP_INSTR_OFFSETS
	.align		4
.L_29:
        /*0058*/ 	.byte	0x04, 0x28
        /*005a*/ 	.short	(.L_31 - .L_30)


	//   ....[0]....
.L_30:
        /*005c*/ 	.word	0x00000060


	//   ....[1]....
        /*0060*/ 	.word	0x00000070


	//   ....[2]....
        /*0064*/ 	.word	0x00000190


	//   ....[3]....
        /*0068*/ 	.word	0x00000360


	//   ....[4]....
        /*006c*/ 	.word	0x00000f70


	//----- nvinfo : EIATTR_REG_RECONFIG
	.align		4
.L_31:
        /*0070*/ 	.byte	0x01, 0x54
	.zero		2


	//----- nvinfo : EIATTR_SYSCALL_OFFSETS
	.align		4
        /*0074*/ 	.byte	0x04, 0x46
        /*0076*/ 	.short	(.L_33 - .L_32)


	//   ....[0]....
.L_32:
        /*0078*/ 	.word	0x00001130


	//----- nvinfo : EIATTR_MBARRIER_INSTR_OFFSETS
	.align		4
.L_33:
        /*007c*/ 	.byte	0x04, 0x39
        /*007e*/ 	.short	(.L_35 - .L_34)


	//   ....[0]....
.L_34:
        /*0080*/ 	.word	0x00000310
        /*0084*/ 	.word	0x000000ff
        /*0088*/ 	.word	0x00000000
        /*008c*/ 	.short	0x0100
        /*008e*/ 	.byte	0x09
	.zero		1


	//   ....[1]....
        /*0090*/ 	.word	0x00000320
        /*0094*/ 	.word	0x000000ff
        /*0098*/ 	.word	0x00000010
        /*009c*/ 	.short	0x0100
        /*009e*/ 	.byte	0x09
	.zero		1


	//   ....[2]....
        /*00a0*/ 	.word	0x00000330
        /*00a4*/ 	.word	0x000000ff
        /*00a8*/ 	.word	0x00000008
        /*00ac*/ 	.short	0x0100
        /*00ae*/ 	.byte	0x09
	.zero		1


	//   ....[3]....
        /*00b0*/ 	.word	0x00000340
        /*00b4*/ 	.word	0x000000ff
        /*00b8*/ 	.word	0x00000018
        /*00bc*/ 	.short	0x0100
        /*00be*/ 	.byte	0x09
	.zero		1


	//   ....[4]....
        /*00c0*/ 	.word	0x00000540
        /*00c4*/ 	.word	0x000000ff
        /*00c8*/ 	.word	0x00000030
        /*00cc*/ 	.short	0x0100
        /*00ce*/ 	.byte	0x06
	.zero		1


	//   ....[5]....
        /*00d0*/ 	.word	0x00000570
        /*00d4*/ 	.word	0x000000ff
        /*00d8*/ 	.word	0x00000038
        /*00dc*/ 	.short	0x0100
        /*00de*/ 	.byte	0x06
	.zero		1


	//   ....[6]....
        /*00e0*/ 	.word	0x000011d0
        /*00e4*/ 	.word	0x00000003
        /*00e8*/ 	.word	0x00000000
        /*00ec*/ 	.short	0x010a
        /*00ee*/ 	.byte	0x3f
	.zero		1


	//   ....[7]....
        /*00f0*/ 	.word	0x00001210
        /*00f4*/ 	.word	0x00000003
        /*00f8*/ 	.word	0x00000000
        /*00fc*/ 	.short	0x010a
        /*00fe*/ 	.byte	0x3f
	.zero		1


	//   ....[8]....
        /*0100*/ 	.word	0x000019f0
        /*0104*/ 	.word	0x000000ff
        /*0108*/ 	.word	0x00000000
        /*010c*/ 	.short	0x010a
        /*010e*/ 	.byte	0x04
	.zero		1


	//   ....[9]....
        /*0110*/ 	.word	0x00001a30
        /*0114*/ 	.word	0x000000ff
        /*0118*/ 	.word	0x00000000
        /*011c*/ 	.short	0x010a
        /*011e*/ 	.byte	0x04
	.zero		1


	//   ....[10]....
        /*0120*/ 	.word	0x000020e0
        /*0124*/ 	.word	0x000000ff
        /*0128*/ 	.word	0x00000000
        /*012c*/ 	.short	0x0101
        /*012e*/ 	.byte	0x0c
	.zero		1


	//   ....[11]....
        /*0130*/ 	.word	0x000022d0
        /*0134*/ 	.word	0x000000ff
        /*0138*/ 	.word	0x00000000
        /*013c*/ 	.short	0x0101
        /*013e*/ 	.byte	0x04
	.zero		1


	//   ....[12]....
        /*0140*/ 	.word	0x0000f330
        /*0144*/ 	.word	0x0000000c
        /*0148*/ 	.word	0x00000010
        /*014c*/ 	.short	0x010a
        /*014e*/ 	.byte	0x3f
	.zero		1


	//   ....[13]....
        /*0150*/ 	.word	0x0000f7a0
        /*0154*/ 	.word	0x00000005
        /*0158*/ 	.word	0x00000038
        /*015c*/ 	.short	0x0101
        /*015e*/ 	.byte	0x3f
	.zero		1


	//   ....[14]....
        /*0160*/ 	.word	0x0000feb0
        /*0164*/ 	.word	0x00000007
        /*0168*/ 	.word	0x00000000
        /*016c*/ 	.short	0x010a
        /*016e*/ 	.byte	0x3f
	.zero		1


	//   ....[15]....
        /*0170*/ 	.word	0x0000ff30
        /*0174*/ 	.word	0x00000005
        /*0178*/ 	.word	0x00000000
        /*017c*/ 	.short	0x010a
        /*017e*/ 	.byte	0x3f
	.zero		1


	//   ....[16]....
        /*0180*/ 	.word	0x0000ff90
        /*0184*/ 	.word	0x00000003
        /*0188*/ 	.word	0x00000000
        /*018c*/ 	.short	0x010a
        /*018e*/ 	.byte	0x3f
	.zero		1


	//   ....[17]....
        /*0190*/ 	.word	0x0000fff0
        /*0194*/ 	.word	0x00000004
        /*0198*/ 	.word	0x00000000
        /*019c*/ 	.short	0x010a
        /*019e*/ 	.byte	0x3f
	.zero		1


	//   ....[18]....
        /*01a0*/ 	.word	0x000100c0
        /*01a4*/ 	.word	0x0000000c
        /*01a8*/ 	.word	0x00000010
        /*01ac*/ 	.short	0x010a
        /*01ae*/ 	.byte	0x3f
	.zero		1


	//   ....[19]....
        /*01b0*/ 	.word	0x00010190
        /*01b4*/ 	.word	0x00000007
        /*01b8*/ 	.word	0x00000000
        /*01bc*/ 	.short	0x010a
        /*01be*/ 	.byte	0x3f
	.zero		1


	//----- nvinfo : EIATTR_NUM_MBARRIERS
	.align		4
.L_35:
        /*01c0*/ 	.byte	0x03, 0x38
        /*01c2*/ 	.short	0x0006


	//----- nvinfo : EIATTR_EXIT_INSTR_OFFSETS
	.align		4
        /*01c4*/ 	.byte	0x04, 0x1c
        /*01c6*/ 	.short	(.L_37 - .L_36)


	//   ....[0]....
.L_36:
        /*01c8*/ 	.word	0x000005d0


	//   ....[1]....
        /*01cc*/ 	.word	0x00000eb0


	//   ....[2]....
        /*01d0*/ 	.word	0x0000e9a0


	//   ....[3]....
        /*01d4*/ 	.word	0x0000efd0


	//   ....[4]....
        /*01d8*/ 	.word	0x0000ff80


	//----- nvinfo : EIATTR_MAX_THREADS
	.align		4
.L_37:
        /*01dc*/ 	.byte	0x04, 0x05
        /*01de*/ 	.short	(.L_39 - .L_38)
.L_38:
        /*01e0*/ 	.word	0x00000180
        /*01e4*/ 	.word	0x00000001
        /*01e8*/ 	.word	0x00000001


	//----- nvinfo : EIATTR_CRS_STACK_SIZE
	.align		4
.L_39:
        /*01ec*/ 	.byte	0x04, 0x1e
        /*01ee*/ 	.short	(.L_41 - .L_40)
.L_40:
        /*01f0*/ 	.word	0x00000000


	//----- nvinfo : EIATTR_CBANK_PARAM_SIZE
	.align		4
.L_41:
        /*01f4*/ 	.byte	0x03, 0x19
        /*01f6*/ 	.short	0x0470


	//----- nvinfo : EIATTR_PARAM_CBANK
	.align		4
        /*01f8*/ 	.byte	0x04, 0x0a
        /*01fa*/ 	.short	(.L_43 - .L_42)
	.align		4
.L_42:
        /*01fc*/ 	.word	index@(.nv.constant0._ZN7cutlass13device_kernelINS_4gemm6kernel13GemmUniversalIN4cute5tupleIJiiiiEEENS1_10collective13CollectiveMmaINS1_34MainloopSm90TmaGmmaWarpSpecializedILi2ENS5_IJNS4_1CILi1EEESB_SB_EEENS1_35KernelTmaWarpSpecializedCooperativeEEENS5_IJNSA_ILi192EEESF_NSA_ILi128EEEEEENS_10bfloat16_tENS5_IJlSB_lEEESI_SJ_NS4_8TiledMMAINS4_8MMA_AtomIJNS4_4SM904GMMA28MMA_64x192x16_F32BF16BF16_SSILNSN_5MajorE0ELSP_0ELNSN_7ScaleInE1ELSQ_1EEEEEENS4_6LayoutINS5_IJNSA_ILi2EEESB_SB_EEENS5_IJSB_NSA_ILi0EEESW_EEEEENS5_IJNS4_10UnderscoreESZ_SZ_EEEEENS4_13SM90_TMA_LOADENS4_14ComposedLayoutINS4_7SwizzleILi3ELi4ELi3EEENS4_18smem_ptr_flag_bitsILi16EEENST_INS5_IJNSA_ILi8EEENSA_ILi64EEEEEENS5_IJS19_SB_EEEEEEEvNS4_8identityES12_S1D_vS1E_EENS_8epilogue10collective6detail29Sm90TmaWarpSpecializedAdapterINS1H_15DefaultEpilogueISI_SJ_SJ_NS1G_6thread17LinearCombinationISI_Li1EffLNS1L_9ScaleType4KindE0ELNS_15FloatRoundStyleE2ESI_EENS1_15EpilogueDefaultEEEEEvvEEEEvNT_6ParamsE)
        /*0200*/ 	.short	0x0210
        /*0202*/ 	.short	0x0470


	//----- nvinfo : EIATTR_SW_WAR
	.align		4
.L_43:
        /*0204*/ 	.byte	0x04, 0x36
        /*0206*/ 	.short	(.L_45 - .L_44)
.L_44:
        /*0208*/ 	.word	0x00000008
.L_45:


//--------------------- .nv.callgraph             --------------------------
	.section	.nv.callgraph,"",@"SHT_CUDA_CALLGRAPH"
	.align	4
	.sectionentsize	8
	.align		4
        /*0000*/ 	.word	0x00000000
	.align		4
        /*0004*/ 	.word	0xffffffff
	.align		4
        /*0008*/ 	.word	index@(_ZN7cutlass13device_kernelINS_4gemm6kernel13GemmUniversalIN4cute5tupleIJiiiiEEENS1_10collective13CollectiveMmaINS1_34MainloopSm90TmaGmmaWarpSpecializedILi2ENS5_IJNS4_1CILi1EEESB_SB_EEENS1_35KernelTmaWarpSpecializedCooperativeEEENS5_IJNSA_ILi192EEESF_NSA_ILi128EEEEEENS_10bfloat16_tENS5_IJlSB_lEEESI_SJ_NS4_8TiledMMAINS4_8MMA_AtomIJNS4_4SM904GMMA28MMA_64x192x16_F32BF16BF16_SSILNSN_5MajorE0ELSP_0ELNSN_7ScaleInE1ELSQ_1EEEEEENS4_6LayoutINS5_IJNSA_ILi2EEESB_SB_EEENS5_IJSB_NSA_ILi0EEESW_EEEEENS5_IJNS4_10UnderscoreESZ_SZ_EEEEENS4_13SM90_TMA_LOADENS4_14ComposedLayoutINS4_7SwizzleILi3ELi4ELi3EEENS4_18smem_ptr_flag_bitsILi16EEENST_INS5_IJNSA_ILi8EEENSA_ILi64EEEEEENS5_IJS19_SB_EEEEEEEvNS4_8identityES12_S1D_vS1E_EENS_8epilogue10collective6detail29Sm90TmaWarpSpecializedAdapterINS1H_15DefaultEpilogueISI_SJ_SJ_NS1G_6thread17LinearCombinationISI_Li1EffLNS1L_9ScaleType4KindE0ELNS_15FloatRoundStyleE2ESI_EENS1_15EpilogueDefaultEEEEEvvEEEEvNT_6ParamsE)
	.align		4
        /*000c*/ 	.word	index@(__assertfail)
	.align		4
        /*0010*/ 	.word	0x00000000
	.align		4
        /*0014*/ 	.word	0xfffffffe
	.align		4
        /*0018*/ 	.word	0x00000000
	.align		4
        /*001c*/ 	.word	0xfffffffd
	.align		4
        /*0020*/ 	.word	0x00000000
	.align		4
        /*0024*/ 	.word	0xfffffffc


//--------------------- .nv.constant4             --------------------------
	.section	.nv.constant4,"a",@progbits
	.align	8
	.align		8
.nv.constant4:
        /*0000*/ 	.dword	__assertfail
	.align		8
        /*0008*/ 	.dword	__unnamed_1
	.align		8
        /*0010*/ 	.dword	_ZN40_INTERNAL_86ca6dfe_4_k_cu_21cfec2d_149824cuda3std3__45__cpo5beginE
	.align		8
        /*0018*/ 	.dword	_ZN40_INTERNAL_86ca6dfe_4_k_cu_21cfec2d_149824cuda3std3__45__cpo3endE
	.align		8
        /*0020*/ 	.dword	_ZN40_INTERNAL_86ca6dfe_4_k_cu_21cfec2d_149824cuda3std3__45__cpo6cbeginE
	.align		8
        /*0028*/ 	.dword	_ZN40_INTERNAL_86ca6dfe_4_k_cu_21cfec2d_149824cuda3std3__45__cpo4cendE
	.align		8
        /*0030*/ 	.dword	_ZN40_INTERNAL_86ca6dfe_4_k_cu_21cfec2d_149824cuda3std3__442_GLOBAL__N__86ca6dfe_4_k_cu_21cfec2d_149826ignoreE
	.align		8
        /*0038*/ 	.dword	_ZN40_INTERNAL_86ca6dfe_4_k_cu_21cfec2d_149824cuda3std3__419piecewise_constructE
	.align		8
        /*0040*/ 	.dword	_ZN40_INTERNAL_86ca6dfe_4_k_cu_21cfec2d_149824cuda3std3__48in_placeE
	.align		8
        /*0048*/ 	.dword	_ZN40_INTERNAL_86ca6dfe_4_k_cu_21cfec2d_149824cuda3std6ranges3__45__cpo4swapE
	.align		8
        /*0050*/ 	.dword	_ZN40_INTERNAL_86ca6dfe_4_k_cu_21cfec2d_149824cuda3std6ranges3__45__cpo9iter_moveE
	.align		8
        /*0058*/ 	.dword	_ZN40_INTERNAL_86ca6dfe_4_k_cu_21cfec2d_149824cute7productE
	.align		8
        /*0060*/ 	.dword	_ZN40_INTERNAL_86ca6dfe_4_k_cu_21cfec2d_149824cute1_E
	.align		8
        /*0068*/ 	.dword	$str$22
	.align		8
        /*0070*/ 	.dword	$str$23


//--------------------- .text._ZN7cutlass13device_kernelINS_4gemm6kernel13GemmUniversalIN4cute5tupleIJiiiiEEENS1_10collective13CollectiveMmaINS1_34MainloopSm90TmaGmmaWarpSpecializedILi2ENS5_IJNS4_1CILi1EEESB_SB_EEENS1_35KernelTmaWarpSpecializedCooperativeEEENS5_IJNSA_ILi192EEESF_NSA_ILi128EEEEEENS_10bfloat16_tENS5_IJlSB_lEEESI_SJ_NS4_8TiledMMAINS4_8MMA_AtomIJNS4_4SM904GMMA28MMA_64x192x16_F32BF16BF16_SSILNSN_5MajorE0ELSP_0ELNSN_7ScaleInE1ELSQ_1EEEEEENS4_6LayoutINS5_IJNSA_ILi2EEESB_SB_EEENS5_IJSB_NSA_ILi0EEESW_EEEEENS5_IJNS4_10UnderscoreESZ_SZ_EEEEENS4_13SM90_TMA_LOADENS4_14ComposedLayoutINS4_7SwizzleILi3ELi4ELi3EEENS4_18smem_ptr_flag_bitsILi16EEENST_INS5_IJNSA_ILi8EEENSA_ILi64EEEEEENS5_IJS19_SB_EEEEEEEvNS4_8identityES12_S1D_vS1E_EENS_8epilogue10collective6detail29Sm90TmaWarpSpecializedAdapterINS1H_15DefaultEpilogueISI_SJ_SJ_NS1G_6thread17LinearCombinationISI_Li1EffLNS1L_9ScaleType4KindE0ELNS_15FloatRoundStyleE2ESI_EENS1_15EpilogueDefaultEEEEEvvEEEEvNT_6ParamsE --------------------------
	.section	.text._ZN7cutlass13device_kernelINS_4gemm6kernel13GemmUniversalIN4cute5tupleIJiiiiEEENS1_10collective13CollectiveMmaINS1_34MainloopSm90TmaGmmaWarpSpecializedILi2ENS5_IJNS4_1CILi1EEESB_SB_EEENS1_35KernelTmaWarpSpecializedCooperativeEEENS5_IJNSA_ILi192EEESF_NSA_ILi128EEEEEENS_10bfloat16_tENS5_IJlSB_lEEESI_SJ_NS4_8TiledMMAINS4_8MMA_AtomIJNS4_4SM904GMMA28MMA_64x192x16_F32BF16BF16_SSILNSN_5MajorE0ELSP_0ELNSN_7ScaleInE1ELSQ_1EEEEEENS4_6LayoutINS5_IJNSA_ILi2EEESB_SB_EEENS5_IJSB_NSA_ILi0EEESW_EEEEENS5_IJNS4_10UnderscoreESZ_SZ_EEEEENS4_13SM90_TMA_LOADENS4_14ComposedLayoutINS4_7SwizzleILi3ELi4ELi3EEENS4_18smem_ptr_flag_bitsILi16EEENST_INS5_IJNSA_ILi8EEENSA_ILi64EEEEEENS5_IJS19_SB_EEEEEEEvNS4_8identityES12_S1D_vS1E_EENS_8epilogue10collective6detail29Sm90TmaWarpSpecializedAdapterINS1H_15DefaultEpilogueISI_SJ_SJ_NS1G_6thread17LinearCombinationISI_Li1EffLNS1L_9ScaleType4KindE0ELNS_15FloatRoundStyleE2ESI_EENS1_15EpilogueDefaultEEEEEvvEEEEvNT_6ParamsE,"ax",@progbits
	.align	128
.text._ZN7cutlass13device_kernelINS_4gemm6kernel13GemmUniversalIN4cute5tupleIJiiiiEEENS1_10collective13CollectiveMmaINS1_34MainloopSm90TmaGmmaWarpSpecializedILi2ENS5_IJNS4_1CILi1EEESB_SB_EEENS1_35KernelTmaWarpSpecializedCooperativeEEENS5_IJNSA_ILi192EEESF_NSA_ILi128EEEEEENS_10bfloat16_tENS5_IJlSB_lEEESI_SJ_NS4_8TiledMMAINS4_8MMA_AtomIJNS4_4SM904GMMA28MMA_64x192x16_F32BF16BF16_SSILNSN_5MajorE0ELSP_0ELNSN_7ScaleInE1ELSQ_1EEEEEENS4_6LayoutINS5_IJNSA_ILi2EEESB_SB_EEENS5_IJSB_NSA_ILi0EEESW_EEEEENS5_IJNS4_10UnderscoreESZ_SZ_EEEEENS4_13SM90_TMA_LOADENS4_14ComposedLayoutINS4_7SwizzleILi3ELi4ELi3EEENS4_18smem_ptr_flag_bitsILi16EEENST_INS5_IJNSA_ILi8EEENSA_ILi64EEEEEENS5_IJS19_SB_EEEEEEEvNS4_8identityES12_S1D_vS1E_EENS_8epilogue10collective6detail29Sm90TmaWarpSpecializedAdapterINS1H_15DefaultEpilogueISI_SJ_SJ_NS1G_6thread17LinearCombinationISI_Li1EffLNS1L_9ScaleType4KindE0ELNS_15FloatRoundStyleE2ESI_EENS1_15EpilogueDefaultEEEEEvvEEEEvNT_6ParamsE:
        .type           _ZN7cutlass13device_kernelINS_4gemm6kernel13GemmUniversalIN4cute5tupleIJiiiiEEENS1_10collective13CollectiveMmaINS1_34MainloopSm90TmaGmmaWarpSpecializedILi2ENS5_IJNS4_1CILi1EEESB_SB_EEENS1_35KernelTmaWarpSpecializedCooperativeEEENS5_IJNSA_ILi192EEESF_NSA_ILi128EEEEEENS_10bfloat16_tENS5_IJlSB_lEEESI_SJ_NS4_8TiledMMAINS4_8MMA_AtomIJNS4_4SM904GMMA28MMA_64x192x16_F32BF16BF16_SSILNSN_5MajorE0ELSP_0ELNSN_7ScaleInE1ELSQ_1EEEEEENS4_6LayoutINS5_IJNSA_ILi2EEESB_SB_EEENS5_IJSB_NSA_ILi0EEESW_EEEEENS5_IJNS4_10UnderscoreESZ_SZ_EEEEENS4_13SM90_TMA_LOADENS4_14ComposedLayoutINS4_7SwizzleILi3ELi4ELi3EEENS4_18smem_ptr_flag_bitsILi16EEENST_INS5_IJNSA_ILi8EEENSA_ILi64EEEEEENS5_IJS19_SB_EEEEEEEvNS4_8identityES12_S1D_vS1E_EENS_8epilogue10collective6detail29Sm90TmaWarpSpecializedAdapterINS1H_15DefaultEpilogueISI_SJ_SJ_NS1G_6thread17LinearCombinationISI_Li1EffLNS1L_9ScaleType4KindE0ELNS_15FloatRoundStyleE2ESI_EENS1_15EpilogueDefaultEEEEEvvEEEEvNT_6ParamsE,@function
        .size           _ZN7cutlass13device_kernelINS_4gemm6kernel13GemmUniversalIN4cute5tupleIJiiiiEEENS1_10collective13CollectiveMmaINS1_34MainloopSm90TmaGmmaWarpSpecializedILi2ENS5_IJNS4_1CILi1EEESB_SB_EEENS1_35KernelTmaWarpSpecializedCooperativeEEENS5_IJNSA_ILi192EEESF_NSA_ILi128EEEEEENS_10bfloat16_tENS5_IJlSB_lEEESI_SJ_NS4_8TiledMMAINS4_8MMA_AtomIJNS4_4SM904GMMA28MMA_64x192x16_F32BF16BF16_SSILNSN_5MajorE0ELSP_0ELNSN_7ScaleInE1ELSQ_1EEEEEENS4_6LayoutINS5_IJNSA_ILi2EEESB_SB_EEENS5_IJSB_NSA_ILi0EEESW_EEEEENS5_IJNS4_10UnderscoreESZ_SZ_EEEEENS4_13SM90_TMA_LOADENS4_14ComposedLayoutINS4_7SwizzleILi3ELi4ELi3EEENS4_18smem_ptr_flag_bitsILi16EEENST_INS5_IJNSA_ILi8EEENSA_ILi64EEEEEENS5_IJS19_SB_EEEEEEEvNS4_8identityES12_S1D_vS1E_EENS_8epilogue10collective6detail29Sm90TmaWarpSpecializedAdapterINS1H_15DefaultEpilogueISI_SJ_SJ_NS1G_6thread17LinearCombinationISI_Li1EffLNS1L_9ScaleType4KindE0ELNS_15FloatRoundStyleE2ESI_EENS1_15EpilogueDefaultEEEEEvvEEEEvNT_6ParamsE,(.L_x_446 - _ZN7cutlass13device_kernelINS_4gemm6kernel13GemmUniversalIN4cute5tupleIJiiiiEEENS1_10collective13CollectiveMmaINS1_34MainloopSm90TmaGmmaWarpSpecializedILi2ENS5_IJNS4_1CILi1EEESB_SB_EEENS1_35KernelTmaWarpSpecializedCooperativeEEENS5_IJNSA_ILi192EEESF_NSA_ILi128EEEEEENS_10bfloat16_tENS5_IJlSB_lEEESI_SJ_NS4_8TiledMMAINS4_8MMA_AtomIJNS4_4SM904GMMA28MMA_64x192x16_F32BF16BF16_SSILNSN_5MajorE0ELSP_0ELNSN_7ScaleInE1ELSQ_1EEEEEENS4_6LayoutINS5_IJNSA_ILi2EEESB_SB_EEENS5_IJSB_NSA_ILi0EEESW_EEEEENS5_IJNS4_10UnderscoreESZ_SZ_EEEEENS4_13SM90_TMA_LOADENS4_14ComposedLayoutINS4_7SwizzleILi3ELi4ELi3EEENS4_18smem_ptr_flag_bitsILi16EEENST_INS5_IJNSA_ILi8EEENSA_ILi64EEEEEENS5_IJS19_SB_EEEEEEEvNS4_8identityES12_S1D_vS1E_EENS_8epilogue10collective6detail29Sm90TmaWarpSpecializedAdapterINS1H_15DefaultEpilogueISI_SJ_SJ_NS1G_6thread17LinearCombinationISI_Li1EffLNS1L_9ScaleType4KindE0ELNS_15FloatRoundStyleE2ESI_EENS1_15EpilogueDefaultEEEEEvvEEEEvNT_6ParamsE)
        .other          _ZN7cutlass13device_kernelINS_4gemm6kernel13GemmUniversalIN4cute5tupleIJiiiiEEENS1_10collective13CollectiveMmaINS1_34MainloopSm90TmaGmmaWarpSpecializedILi2ENS5_IJNS4_1CILi1EEESB_SB_EEENS1_35KernelTmaWarpSpecializedCooperativeEEENS5_IJNSA_ILi192EEESF_NSA_ILi128EEEEEENS_10bfloat16_tENS5_IJlSB_lEEESI_SJ_NS4_8TiledMMAINS4_8MMA_AtomIJNS4_4SM904GMMA28MMA_64x192x16_F32BF16BF16_SSILNSN_5MajorE0ELSP_0ELNSN_7ScaleInE1ELSQ_1EEEEEENS4_6LayoutINS5_IJNSA_ILi2EEESB_SB_EEENS5_IJSB_NSA_ILi0EEESW_EEEEENS5_IJNS4_10UnderscoreESZ_SZ_EEEEENS4_13SM90_TMA_LOADENS4_14ComposedLayoutINS4_7SwizzleILi3ELi4ELi3EEENS4_18smem_ptr_flag_bitsILi16EEENST_INS5_IJNSA_ILi8EEENSA_ILi64EEEEEENS5_IJS19_SB_EEEEEEEvNS4_8identityES12_S1D_vS1E_EENS_8epilogue10collective6detail29Sm90TmaWarpSpecializedAdapterINS1H_15DefaultEpilogueISI_SJ_SJ_NS1G_6thread17LinearCombinationISI_Li1EffLNS1L_9ScaleType4KindE0ELNS_15FloatRoundStyleE2ESI_EENS1_15EpilogueDefaultEEEEEvvEEEEvNT_6ParamsE,@"STO_CUDA_ENTRY STV_DEFAULT"
_ZN7cutlass13device_kernelINS_4gemm6kernel13GemmUniversalIN4cute5tupleIJiiiiEEENS1_10collective13CollectiveMmaINS1_34MainloopSm90TmaGmmaWarpSpecializedILi2ENS5_IJNS4_1CILi1EEESB_SB_EEENS1_35KernelTmaWarpSpecializedCooperativeEEENS5_IJNSA_ILi192EEESF_NSA_ILi128EEEEEENS_10bfloat16_tENS5_IJlSB_lEEESI_SJ_NS4_8TiledMMAINS4_8MMA_AtomIJNS4_4SM904GMMA28MMA_64x192x16_F32BF16BF16_SSILNSN_5MajorE0ELSP_0ELNSN_7ScaleInE1ELSQ_1EEEEEENS4_6LayoutINS5_IJNSA_ILi2EEESB_SB_EEENS5_IJSB_NSA_ILi0EEESW_EEEEENS5_IJNS4_10UnderscoreESZ_SZ_EEEEENS4_13SM90_TMA_LOADENS4_14ComposedLayoutINS4_7SwizzleILi3ELi4ELi3EEENS4_18smem_ptr_flag_bitsILi16EEENST_INS5_IJNSA_ILi8EEENSA_ILi64EEEEEENS5_IJS19_SB_EEEEEEEvNS4_8identityES12_S1D_vS1E_EENS_8epilogue10collective6detail29Sm90TmaWarpSpecializedAdapterINS1H_15DefaultEpilogueISI_SJ_SJ_NS1G_6thread17LinearCombinationISI_Li1EffLNS1L_9ScaleType4KindE0ELNS_15FloatRoundStyleE2ESI_EENS1_15EpilogueDefaultEEEEEvvEEEEvNT_6ParamsE:
[----:B------:R-:W0:Y:S01]  /*0000*/  LDC R1, c[0x0][0x28] ;  /* 0x00000a00ff017b82 */ /* 0x000e220000000800 */
[----:B------:R-:W1:Y:S01]  /*0010*/  S2R R18, SR_TID.X ;  /* 0x0000000000127919 */ /* 0x000e620000002100 */
[----:B------:R-:W-:Y:S01]  /*0020*/  ELECT P0, URZ, PT ;  /* 0x00000000003f782f */ /* 0x000fe20003800000 */
[----:B------:R-:W-:Y:S01]  /*0030*/  BSSY B0, `(.L_x_0) ;  /* 0x0000015000007945 */ /* 0x000fe20003800000 */
[--C-:B-1----:R-:W-:Y:S02]  /*0040*/  SHF.R.U32.HI R0, RZ, 0x5, R18.reuse ;  /* 0x00000005ff007819 */ /* 0x102fe40000011612 */
[----:B------:R-:W-:-:S03]  /*0050*/  SHF.R.U32.HI R23, RZ, 0x7, R18 ;  /* 0x00000007ff177819 */ /* 0x000fc60000011612 */
[----:B------:R-:W1:Y:S04]  /*0060*/  SHFL.IDX PT, R3, R0, RZ, 0x1f ;  /* 0x00001fff00037589 */ /* 0x000e6800000e0000 */
[----:B------:R-:W2:Y:S01]  /*0070*/  SHFL.IDX PT, R2, R23, RZ, 0x1f ;  /* 0x00001fff17027589 */ /* 0x000ea200000e0000 */
[----:B-1----:R-:W-:Y:S02]  /*0080*/  R2UR UR4, R3 ;  /* 0x00000000030472ca */ /* 0x002fe400000e0000 */
[----:B--2---:R-:W-:-:S11]  /*0090*/  R2UR UR6, R2 ;  /* 0x00000000020672ca */ /* 0x004fd600000e0000 */
[----:B------:R-:W-:Y:S02]  /*00a0*/  USHF.R.S32.HI UR5, URZ, 0x1f, UR4 ;  /* 0x0000001f3f057899 */ /* 0x000fe40008011404 */
[----:B------:R-:W-:Y:S02]  /*00b0*/  ISETP.NE.OR P0, PT, RZ, UR4, !P0 ;  /* 0x00000004ff007c0c */ /* 0x000fe4000c705670 */
[----:B------:R-:W-:-:S04]  /*00c0*/  ULEA.HI UR5, UR5, UR4, URZ, 0x2 ;  /* 0x0000000405057291 */ /* 0x000fc8000f8f103f */
[----:B------:R-:W-:-:S04]  /*00d0*/  ULOP3.LUT UR5, UR5, 0xfffffffc, URZ, 0xc0, !UPT ;  /* 0xfffffffc05057892 */ /* 0x000fc8000f8ec03f */
[----:B------:R-:W-:-:S03]  /*00e0*/  UIADD3 UR8, UR4, -UR5, URZ ;  /* 0x8000000504087290 */ /* 0x000fc6000fffe03f */
[----:B0-----:R-:W-:Y:S09]  /*00f0*/  @P0 BRA `(.L_x_1) ;  /* 0x0000000000200947 */ /* 0x001ff20003800000 */
[----:B------:R-:W-:Y:S02]  /*0100*/  ULDC.64 UR4, c[0x0][0x198] ;  /* 0x0000660000047ab9 */ /* 0x000fe40000000a00 */
[----:B------:R-:W-:Y:S02]  /*0110*/  UIADD3 UR10, UP0, UR4, 0xf0, URZ ;  /* 0x000000f0040a7890 */ /* 0x000fe4000ff1e03f */
[----:B------:R-:W-:Y:S02]  /*0120*/  UIADD3 UR4, UP1, UR4, 0x1f0, URZ ;  /* 0x000001f004047890 */ /* 0x000fe4000ff3e03f */
[----:B------:R-:W-:Y:S02]  /*0130*/  UIADD3.X UR11, URZ, UR5, URZ, UP0, !UPT ;  /* 0x000000053f0b7290 */ /* 0x000fe400087fe43f */
[----:B------:R-:W-:-:S07]  /*0140*/  UIADD3.X UR5, URZ, UR5, URZ, UP1, !UPT ;  /* 0x000000053f057290 */ /* 0x000fce0008ffe43f */
[----:B------:R0:W-:Y:S02]  /*0150*/  UTMACCTL.PF [UR10] ;  /* 0x000000000a0079b9 */ /* 0x0001e40008040000 */
[----:B------:R0:W-:Y:S02]  /*0160*/  UTMACCTL.PF [UR4] ;  /* 0x00000000040079b9 */ /* 0x0001e40008040000 */
[----:B0-----:R-:W-:Y:S01]  /*0170*/  NOP ;  /* 0x0000000000007918 */ /* 0x001fe20000000000 */
.L_x_1:
[----:B------:R-:W-:Y:S05]  /*0180*/  BSYNC B0 ;  /* 0x0000000000007941 */ /* 0x000fea0003800000 */
.L_x_0:
[----:B------:R-:W0:Y:S01]  /*0190*/  SHFL.IDX PT, R2, R0, RZ, 0x1f ;  /* 0x00001fff00027589 */ /* 0x000e2200000e0000 */
[----:B------:R-:W-:Y:S01]  /*01a0*/  UISETP.NE.AND UP0, UPT, UR8, 0x3, UPT ;  /* 0x000000030800788c */ /* 0x000fe2000bf05270 */
[----:B------:R-:W-:Y:S01]  /*01b0*/  ISETP.NE.AND P1, PT, RZ, UR6, PT ;  /* 0x00000006ff007c0c */ /* 0x000fe2000bf25270 */
[----:B------:R-:W-:Y:S02]  /*01c0*/  UIADD3 UR10, UR6, -0x1, URZ ;  /* 0xffffffff060a7890 */ /* 0x000fe4000fffe03f */
[----:B------:R-:W-:Y:S02]  /*01d0*/  UISETP.EQ.OR UP0, UPT, UR8, URZ, !UP0 ;  /* 0x0000003f0800728c */ /* 0x000fe4000c702670 */
[----:B------:R-:W-:Y:S02]  /*01e0*/  UISETP.GE.U32.AND UP1, UPT, UR10, 0x2, UPT ;  /* 0x000000020a00788c */ /* 0x000fe4000bf26070 */
[----:B------:R-:W-:-:S04]  /*01f0*/  UISETP.EQ.AND UP0, UPT, UR6, URZ, UP0 ;  /* 0x0000003f0600728c */ /* 0x000fc80008702270 */
[----:B------:R-:W-:-:S04]  /*0200*/  USEL UR40, URZ, 0x1, !UP0 ;  /* 0x000000013f287887 */ /* 0x000fc8000c000000 */
[----:B------:R-:W-:Y:S01]  /*0210*/  USEL UR40, UR40, 0x2, UP1 ;  /* 0x0000000228287887 */ /* 0x000fe20008800000 */
[----:B0-----:R-:W-:-:S13]  /*0220*/  ISETP.NE.AND P0, PT, R2, RZ, PT ;  /* 0x000000ff0200720c */ /* 0x001fda0003f05270 */
[----:B------:R-:W-:Y:S05]  /*0230*/  @P0 BRA `(.L_x_2) ;  /* 0x0000000000480947 */ /* 0x000fea0003800000 */
[----:B------:R-:W0:Y:S01]  /*0240*/  S2UR UR9, SR_CgaCtaId ;  /* 0x00000000000979c3 */ /* 0x000e220000008800 */
[----:B------:R-:W-:Y:S01]  /*0250*/  UMOV UR4, 0x400 ;  /* 0x0000040000047882 */ /* 0x000fe20000000000 */
[----:B------:R-:W-:Y:S01]  /*0260*/  UMOV UR5, 0x1 ;  /* 0x0000000100057882 */ /* 0x000fe20000000000 */
[----:B------:R-:W-:Y:S01]  /*0270*/  UMOV UR6, 0x100 ;  /* 0x0000010000067882 */ /* 0x000fe20000000000 */
[----:B------:R-:W-:Y:S01]  /*0280*/  ELECT P0, URZ, PT ;  /* 0x00000000003f782f */ /* 0x000fe20003800000 */
[----:B------:R-:W-:-:S04]  /*0290*/  UIADD3 UR6, -UR6, 0x100000, URZ ;  /* 0x0010000006067890 */ /* 0x000fc8000fffe13f */
[----:B------:R-:W-:Y:S02]  /*02a0*/  USHF.L.U32 UR7, UR6, 0xb, URZ ;  /* 0x0000000b06077899 */ /* 0x000fe4000800063f */
[----:B------:R-:W-:Y:S02]  /*02b0*/  USHF.L.U32 UR6, UR6, 0x1, URZ ;  /* 0x0000000106067899 */ /* 0x000fe4000800063f */
[----:B0-----:R-:W-:Y:S02]  /*02c0*/  ULEA UR9, UR9, UR4, 0x18 ;  /* 0x0000000409097291 */ /* 0x001fe4000f8ec03f */
[----:B------:R-:W-:-:S04]  /*02d0*/  UIADD3 UR4, -UR5, 0x100000, URZ ;  /* 0x0010000005047890 */ /* 0x000fc8000fffe13f */
[----:B------:R-:W-:Y:S02]  /*02e0*/  USHF.L.U32 UR5, UR4, 0xb, URZ ;  /* 0x0000000b04057899 */ /* 0x000fe4000800063f */
[----:B------:R-:W-:Y:S01]  /*02f0*/  USHF.L.U32 UR4, UR4, 0x1, URZ ;  /* 0x0000000104047899 */ /* 0x000fe2000800063f */
[----:B------:R-:W0:Y:S11]  /*0300*/  FENCE.VIEW.ASYNC.S ;  /* 0x00000000000073c6 */ /* 0x000e360000000000 */
[----:B0-----:R0:W1:Y:S01]  /*0310*/  SYNCS.EXCH.64 URZ, [UR9], UR4 ;  /* 0x00000004093f75b2 */ /* 0x0010620008000100 */
[----:B------:R0:W2:Y:S01]  /*0320*/  SYNCS.EXCH.64 URZ, [UR9+0x10], UR6 ;  /* 0x00001006093f75b2 */ /* 0x0000a20008000100 */
[----:B------:R0:W3:Y:S01]  /*0330*/  SYNCS.EXCH.64 URZ, [UR9+0x8], UR4 ;  /* 0x00000804093f75b2 */ /* 0x0000e20008000100 */
[----:B------:R0:W4:Y:S01]  /*0340*/  SYNCS.EXCH.64 URZ, [UR9+0x18], UR6 ;  /* 0x00001806093f75b2 */ /* 0x0001220008000100 */
[----:B------:R-:W-:Y:S01]  /*0350*/  NOP ;  /* 0x0000000000007918 */ /* 0x000fe20000000000 */
.L_x_2:
[----:B------:R-:W5:Y:S01]  /*0360*/  SHFL.IDX PT, R0, R0, RZ, 0x1f ;  /* 0x00001fff00007589 */ /* 0x000f6200000e0000 */
[----:B------:R-:W1:Y:S01]  /*0370*/  LDC R2, c[0x0][0x65c] ;  /* 0x00019700ff027b82 */ /* 0x000e620000000800 */
[----:B------:R-:W-:Y:S01]  /*0380*/  ELECT P0, URZ, PT ;  /* 0x00000000003f782f */ /* 0x000fe20003800000 */
[----:B------:R-:W-:Y:S01]  /*0390*/  NOP ;  /* 0x0000000000007918 */ /* 0x000fe20000000000 */
[----:B------:R-:W2:Y:S01]  /*03a0*/  S2R R4, SR_CTAID.X ;  /* 0x0000000000047919 */ /* 0x000ea20000002500 */
[----:B0-----:R-:W-:Y:S01]  /*03b0*/  UMOV UR4, 0x20 ;  /* 0x0000002000047882 */ /* 0x001fe20000000000 */
[----:B------:R-:W-:Y:S01]  /*03c0*/  IMAD.MOV.U32 R5, RZ, RZ, RZ ;  /* 0x000000ffff057224 */ /* 0x000fe200078e00ff */
[----:B------:R-:W-:Y:S01]  /*03d0*/  NOP ;  /* 0x0000000000007918 */ /* 0x000fe20000000000 */
[----:B-----5:R-:W-:Y:S02]  /*03e0*/  ISETP.NE.OR P0, PT, R0, RZ, !P0 ;  /* 0x000000ff0000720c */ /* 0x020fe40004705670 */
[----:B-1----:R-:W-:Y:S01]  /*03f0*/  ISETP.NE.AND P2, PT, R2, 0x1, PT ;  /* 0x000000010200780c */ /* 0x002fe20003f45270 */
[----:B------:R-:W0:Y:S03]  /*0400*/  S2R R0, SR_CTAID.Y ;  /* 0x0000000000007919 */ /* 0x000e260000002600 */
[----:B------:R-:W-:-:S07]  /*0410*/  P2R R3, PR, RZ, 0x4 ;  /* 0x00000004ff037803 */ /* 0x000fce0000000000 */
[----:B------:R-:W-:Y:S01]  /*0420*/  VOTEU.ALL UP0, P0 ;  /* 0x00000000003f7886 */ /* 0x000fe20000000000 */
[----:B------:R-:W-:Y:S01]  /*0430*/  VOTEU.ALL UP1, P0 ;  /* 0x00000000003f7886 */ /* 0x000fe20000020000 */
[----:B------:R-:W2:Y:S01]  /*0440*/  @P2 LDC R17, c[0x0][0x10] ;  /* 0x00000400ff112b82 */ /* 0x000ea20000000800 */
[----:B------:R-:W-:Y:S02]  /*0450*/  @P2 IMAD.MOV.U32 R7, RZ, RZ, RZ ;  /* 0x000000ffff072224 */ /* 0x000fe400078e00ff */
[----:B------:R-:W-:Y:S01]  /*0460*/  @!UP0 UMOV UR6, 0x400 ;  /* 0x0000040000068882 */ /* 0x000fe20000000000 */
[----:B------:R-:W-:-:S04]  /*0470*/  @!UP0 UIADD3 UR4, -UR4, 0x100000, URZ ;  /* 0x0010000004048890 */ /* 0x000fc8000fffe13f */
[----:B------:R-:W-:Y:S02]  /*0480*/  @!UP0 USHF.L.U32 UR5, UR4, 0xb, URZ ;  /* 0x0000000b04058899 */ /* 0x000fe4000800063f */
[----:B------:R-:W-:Y:S01]  /*0490*/  @!UP0 USHF.L.U32 UR4, UR4, 0x1, URZ ;  /* 0x0000000104048899 */ /* 0x000fe2000800063f */
[----:B------:R-:W-:Y:S01]  /*04a0*/  @P2 IMAD.MOV.U32 R9, RZ, RZ, RZ ;  /* 0x000000ffff092224 */ /* 0x000fe200078e00ff */
[----:B------:R-:W1:Y:S08]  /*04b0*/  @!UP0 S2UR UR7, SR_CgaCtaId ;  /* 0x00000000000789c3 */ /* 0x000e700000008800 */
[----:B------:R-:W5:Y:S01]  /*04c0*/  @!P2 LDC R3, c[0x0][0xc] ;  /* 0x00000300ff03ab82 */ /* 0x000f620000000800 */
[----:B0-----:R-:W-:-:S04]  /*04d0*/  @P2 IMAD.MOV.U32 R6, RZ, RZ, R0 ;  /* 0x000000ffff062224 */ /* 0x001fc800078e0000 */
[----:B--2---:R-:W-:-:S04]  /*04e0*/  @P2 IMAD.WIDE.U32 R16, R4, R17, R6 ;  /* 0x0000001104102225 */ /* 0x004fc800078e0006 */
[----:B------:R-:W-:Y:S01]  /*04f0*/  @P2 IMAD.IADD R17, R17, 0x1, R9 ;  /* 0x0000000111112824 */ /* 0x000fe200078e0209 */
[----:B-1----:R-:W-:Y:S01]  /*0500*/  @!UP0 ULEA UR6, UR7, UR6, 0x18 ;  /* 0x0000000607068291 */ /* 0x002fe2000f8ec03f */
[----:B------:R-:W-:Y:S01]  /*0510*/  VOTEU.ALL UP0, P0 ;  /* 0x00000000003f7886 */ /* 0x000fe20000000000 */
[----:B-----5:R-:W-:Y:S01]  /*0520*/  @!P2 IMAD.WIDE.U32 R6, R3, R0, R4 ;  /* 0x000000000306a225 */ /* 0x020fe200078e0004 */
[----:B------:R-:W0:Y:S09]  /*0530*/  FENCE.VIEW.ASYNC.S ;  /* 0x00000000000073c6 */ /* 0x000e320000000000 */
[----:B0-----:R0:W3:Y:S01]  /*0540*/  @!UP0 SYNCS.EXCH.64 URZ, [UR6+0x30], UR4 ;  /* 0x00003004063f85b2 */ /* 0x0010e20008000100 */
[----:B------:R-:W-:-:S02]  /*0550*/  @!P2 IMAD.MOV.U32 R16, RZ, RZ, R6 ;  /* 0x000000ffff10a224 */ /* 0x000fc400078e0006 */
[----:B------:R-:W-:Y:S01]  /*0560*/  @!P2 IMAD.MOV.U32 R17, RZ, RZ, R7 ;  /* 0x000000ffff11a224 */ /* 0x000fe200078e0007 */
[----:B------:R0:W3:Y:S01]  /*0570*/  @!UP1 SYNCS.EXCH.64 URZ, [UR6+0x38], UR4 ;  /* 0x00003804063f95b2 */ /* 0x0000e20008000100 */
[----:B------:R-:W-:Y:S01]  /*0580*/  NOP ;  /* 0x0000000000007918 */ /* 0x000fe20000000000 */
[----:B---34-:R-:W-:Y:S06]  /*0590*/  BAR.SYNC.DEFER_BLOCKING 0x0 ;  /* 0x0000000000007b1d */ /* 0x018fec0000010000 */
[----:B------:R-:W-:Y:S05]  /*05a0*/  @!P1 BRA `(.L_x_3) ;  /* 0x000000e400009947 */ /* 0x000fea0003800000 */
[----:B------:R-:W-:-:S06]  /*05b0*/  UISETP.GT.U32.AND UP0, UPT, UR10, 0x1, UPT ;  /* 0x000000010a00788c */ /* 0x000fcc000bf04070 */
[----:B------:R-:W-:-:S13]  /*05c0*/  PLOP3.LUT P0, PT, PT, PT, UP0, 0x80, 0x0 ;  /* 0x000000000000781c */ /* 0x000fda0003f0f008 */
[----:B0-----:R-:W-:Y:S05]  /*05d0*/  @P0 EXIT ;  /* 0x000000000000094d */ /* 0x001fea0003800000 */
[----:B------:R-:W-:Y:S01]  /*05e0*/  ULDC.64 UR4, c[0x0][0x650] ;  /* 0x0001940000047ab9 */ /* 0x000fe20000000a00 */
[----:B------:R-:W-:Y:S01]  /*05f0*/  UMOV UR41, 0xffffffff ;  /* 0xffffffff00297882 */ /* 0x000fe20000000000 */
[----:B------:R-:W-:Y:S01]  /*0600*/  ISETP.GE.U32.AND P0, PT, R16, UR4, PT ;  /* 0x0000000410007c0c */ /* 0x000fe2000bf06070 */
[----:B------:R-:W-:Y:S01]  /*0610*/  IMAD.MOV.U32 R22, RZ, RZ, -0x1 ;  /* 0xffffffffff167424 */ /* 0x000fe200078e00ff */
[----:B------:R-:W-:Y:S02]  /*0620*/  PRMT R3, RZ, 0x7610, R3 ;  /* 0x00007610ff037816 */ /* 0x000fe40000000003 */
[----:B------:R-:W-:Y:S02]  /*0630*/  ISETP.GE.U32.AND.EX P0, PT, R17, UR5, PT, P0 ;  /* 0x0000000511007c0c */ /* 0x000fe4000bf06100 */
[----:B------:R-:W-:-:S11]  /*0640*/  MOV R19, 0xffffffff ;  /* 0xffffffff00137802 */ /* 0x000fd60000000f00 */
[----:B------:R-:W-:Y:S05]  /*0650*/  @P0 BRA `(.L_x_4) ;  /* 0x00000004005c0947 */ /* 0x000fea0003800000 */
[----:B------:R-:W0:Y:S01]  /*0660*/  LDC.64 R14, c[0x0][0x628] ;  /* 0x00018a00ff0e7b82 */ /* 0x000e220000000a00 */
[----:B------:R-:W-:Y:S02]  /*0670*/  IMAD.MOV.U32 R6, RZ, RZ, R16 ;  /* 0x000000ffff067224 */ /* 0x000fe400078e0010 */
[----:B------:R-:W-:-:S05]  /*0680*/  IMAD.MOV.U32 R7, RZ, RZ, R17 ;  /* 0x000000ffff077224 */ /* 0x000fca00078e0011 */
[----:B------:R-:W1:Y:S08]  /*0690*/  LDC R12, c[0x0][0x630] ;  /* 0x00018c00ff0c7b82 */ /* 0x000e700000000800 */
[----:B------:R-:W2:Y:S01]  /*06a0*/  LDC.64 R20, c[0x0][0x620] ;  /* 0x00018800ff147b82 */ /* 0x000ea20000000a00 */
[----:B0-----:R-:W-:-:S04]  /*06b0*/  ISETP.NE.U32.AND P0, PT, R14, RZ, PT ;  /* 0x000000ff0e00720c */ /* 0x001fc80003f05070 */
[----:B------:R-:W-:-:S13]  /*06c0*/  ISETP.NE.AND.EX P0, PT, R15, RZ, PT, P0 ;  /* 0x000000ff0f00720c */ /* 0x000fda0003f05300 */
[----:B-12---:R-:W-:Y:S05]  /*06d0*/  @!P0 BRA `(.L_x_5) ;  /* 0x0000000000288947 */ /* 0x006fea0003800000 */
[----:B------:R-:W0:Y:S02]  /*06e0*/  LDC R3, c[0x0][0x634] ;  /* 0x00018d00ff037b82 */ /* 0x000e240000000800 */
[----:B0-----:R-:W-:-:S05]  /*06f0*/  IADD3 R3, P0, R16, R3, RZ ;  /* 0x0000000310037210 */ /* 0x001fca0007f1e0ff */
[----:B------:R-:W-:-:S04]  /*0700*/  IMAD.X R13, RZ, RZ, R17, P0 ;  /* 0x000000ffff0d7224 */ /* 0x000fc800000e0611 */
[----:B------:R-:W-:-:S04]  /*0710*/  IMAD.WIDE.U32 R6, R13, R14, RZ ;  /* 0x0000000e0d067225 */ /* 0x000fc800078e00ff */
[----:B------:R-:W-:-:S04]  /*0720*/  IMAD.WIDE.U32 R8, P0, R3, R15, R6 ;  /* 0x0000000f03087225 */ /* 0x000fc80007800006 */
[----:B------:R-:W-:-:S04]  /*0730*/  IMAD.WIDE.U32 R6, R3, R14, RZ ;  /* 0x0000000e03067225 */ /* 0x000fc800078e00ff */
[----:B------:R-:W-:Y:S01]  /*0740*/  IMAD.X R11, RZ, RZ, RZ, P0 ;  /* 0x000000ffff0b7224 */ /* 0x000fe200000e06ff */
[----:B------:R-:W-:Y:S01]  /*0750*/  IADD3 RZ, P0, R7, R8, RZ ;  /* 0x0000000807ff7210 */ /* 0x000fe20007f1e0ff */
[----:B------:R-:W-:-:S04]  /*0760*/  IMAD.MOV.U32 R10, RZ, RZ, R9 ;  /* 0x000000ffff0a7224 */ /* 0x000fc800078e0009 */
[----:B------:R-:W-:-:S08]  /*0770*/  IMAD.WIDE.U32.X R6, R13, R15, R10, P0 ;  /* 0x0000000f0d067225 */ /* 0x000fd000000e040a */
.L_x_5:
[--C-:B------:R-:W-:Y:S01]  /*0780*/  SHF.R.U64 R29, R6, R12, R7.reuse ;  /* 0x0000000c061d7219 */ /* 0x100fe20000001207 */
[----:B------:R-:W0:Y:S01]  /*0790*/  LDC R10, c[0x0][0x618] ;  /* 0x00018600ff0a7b82 */ /* 0x000e220000000800 */
[----:B------:R-:W-:Y:S01]  /*07a0*/  I2FP.F32.U32 R3, R4 ;  /* 0x0000000400037245 */ /* 0x000fe20000201000 */
[----:B------:R-:W-:Y:S01]  /*07b0*/  ULDC UR4, c[0x0][0x150] ;  /* 0x0000540000047ab9 */ /* 0x000fe20000000800 */
[----:B------:R-:W-:Y:S02]  /*07c0*/  SHF.R.U32.HI R5, RZ, R12, R7 ;  /* 0x0000000cff057219 */ /* 0x000fe40000011607 */
[----:B------:R-:W-:Y:S01]  /*07d0*/  IADD3 R9, P0, RZ, -R29, RZ ;  /* 0x8000001dff097210 */ /* 0x000fe20007f1e0ff */
[----:B------:R-:W-:Y:S01]  /*07e0*/  FMUL R3, R3, UR4 ;  /* 0x0000000403037c20 */ /* 0x000fe20008400000 */
[----:B------:R-:W-:Y:S01]  /*07f0*/  ULDC UR4, c[0x0][0x154] ;  /* 0x0000550000047ab9 */ /* 0x000fe20000000800 */
[----:B------:R-:W1:Y:S02]  /*0800*/  LDC.64 R24, c[0x0][0x640] ;  /* 0x00019000ff187b82 */ /* 0x000e640000000a00 */
[----:B------:R-:W-:-:S02]  /*0810*/  IMAD.X R11, RZ, RZ, ~R5, P0 ;  /* 0x000000ffff0b7224 */ /* 0x000fc400000e0e05 */
[----:B------:R-:W2:Y:S01]  /*0820*/  F2I.U32.TRUNC.NTZ R3, R3 ;  /* 0x0000000300037305 */ /* 0x000ea2000020f000 */
[----:B------:R-:W-:-:S03]  /*0830*/  IMAD.WIDE.U32 R6, R9, R20, R16 ;  /* 0x0000001409067225 */ /* 0x000fc600078e0010 */
[----:B------:R-:W3:Y:S01]  /*0840*/  LDC R5, c[0x0][0x144] ;  /* 0x00005100ff057b82 */ /* 0x000ee20000000800 */
[----:B------:R-:W-:-:S04]  /*0850*/  IMAD R8, R11, R20, RZ ;  /* 0x000000140b087224 */ /* 0x000fc800078e02ff */
[----:B------:R-:W-:-:S03]  /*0860*/  IMAD R9, R9, R21, R8 ;  /* 0x0000001509097224 */ /* 0x000fc600078e0208 */
[----:B------:R-:W4:Y:S01]  /*0870*/  LDC R12, c[0x0][0x608] ;  /* 0x00018200ff0c7b82 */ /* 0x000f220000000800 */
[----:B------:R-:W-:Y:S01]  /*0880*/  IMAD.IADD R7, R7, 0x1, R9 ;  /* 0x0000000107077824 */ /* 0x000fe200078e0209 */
[----:B--2---:R-:W-:Y:S01]  /*0890*/  IADD3 R8, -R3, RZ, RZ ;  /* 0x000000ff03087210 */ /* 0x004fe20007ffe1ff */
[----:B------:R-:W-:-:S03]  /*08a0*/  IMAD.MOV.U32 R9, RZ, RZ, -0x1 ;  /* 0xffffffffff097424 */ /* 0x000fc600078e00ff */
[--C-:B0-----:R-:W-:Y:S02]  /*08b0*/  SHF.R.U64 R14, R6, R10, R7.reuse ;  /* 0x0000000a060e7219 */ /* 0x101fe40000001207 */
[----:B------:R-:W0:Y:S01]  /*08c0*/  LDC R20, c[0x0][0x658] ;  /* 0x00019600ff147b82 */ /* 0x000e220000000800 */
[----:B------:R-:W-:Y:S02]  /*08d0*/  I2FP.F32.U32 R6, R0 ;  /* 0x0000000000067245 */ /* 0x000fe40000201000 */
[----:B-1----:R-:W-:Y:S02]  /*08e0*/  ISETP.NE.U32.AND P0, PT, R24, RZ, PT ;  /* 0x000000ff1800720c */ /* 0x002fe40003f05070 */
[----:B------:R-:W-:Y:S01]  /*08f0*/  SHF.R.U32.HI R7, RZ, R10, R7 ;  /* 0x0000000aff077219 */ /* 0x000fe20000011607 */
[----:B------:R-:W-:Y:S01]  /*0900*/  FMUL R6, R6, UR4 ;  /* 0x0000000406067c20 */ /* 0x000fe20008400000 */
[----:B------:R-:W-:Y:S01]  /*0910*/  ISETP.NE.AND.EX P0, PT, R25, RZ, PT, P0 ;  /* 0x000000ff1900720c */ /* 0x000fe20003f05300 */
[----:B------:R-:W1:Y:S01]  /*0920*/  LDC R13, c[0x0][0x148] ;  /* 0x00005200ff0d7b82 */ /* 0x000e620000000800 */
[----:B---3--:R-:W-:-:S07]  /*0930*/  IMAD R3, R5, R8, R4 ;  /* 0x0000000805037224 */ /* 0x008fce00078e0204 */
[----:B------:R-:W2:Y:S01]  /*0940*/  LDC R19, c[0x0][0x600] ;  /* 0x00018000ff137b82 */ /* 0x000ea20000000800 */
[-CC-:B----4-:R-:W-:Y:S02]  /*0950*/  SHF.R.U64 R26, R14, R12.reuse, R7.reuse ;  /* 0x0000000c0e1a7219 */ /* 0x190fe40000001207 */
[----:B------:R-:W-:Y:S01]  /*0960*/  SHF.R.U32.HI R5, RZ, R12, R7 ;  /* 0x0000000cff057219 */ /* 0x000fe20000011607 */
[----:B------:R-:W-:Y:S01]  /*0970*/  IMAD.MOV.U32 R7, RZ, RZ, 0x1 ;  /* 0x00000001ff077424 */ /* 0x000fe200078e00ff */
[----:B------:R3:W4:Y:S03]  /*0980*/  F2I.U32.TRUNC.NTZ R12, R6 ;  /* 0x00000006000c7305 */ /* 0x000726000020f000 */
[----:B------:R-:W1:Y:S01]  /*0990*/  LDC R21, c[0x0][0x648] ;  /* 0x00019200ff157b82 */ /* 0x000e620000000800 */
[-C--:B0-----:R-:W-:Y:S02]  /*09a0*/  SHF.L.U32 R4, R9, R20.reuse, RZ ;  /* 0x0000001409047219 */ /* 0x081fe400000006ff */
[----:B------:R-:W-:-:S02]  /*09b0*/  SHF.R.U64 R28, R26, R20, R5 ;  /* 0x000000141a1c7219 */ /* 0x000fc40000001205 */
[----:B------:R-:W-:Y:S02]  /*09c0*/  LOP3.LUT R11, RZ, R4, RZ, 0x33, !PT ;  /* 0x00000004ff0b7212 */ /* 0x000fe400078e33ff */
[-C--:B------:R-:W-:Y:S01]  /*09d0*/  SHF.R.U32.HI R5, RZ, R20.reuse, R5 ;  /* 0x00000014ff057219 */ /* 0x080fe20000011605 */
[----:B------:R-:W0:Y:S01]  /*09e0*/  LDC R27, c[0x0][0x638] ;  /* 0x00018e00ff1b7b82 */ /* 0x000e220000000800 */
[----:B------:R-:W-:Y:S01]  /*09f0*/  SHF.L.U32 R10, R7, R20, RZ ;  /* 0x00000014070a7219 */ /* 0x000fe200000006ff */
[----:B------:R-:W-:-:S06]  /*0a00*/  IMAD.MOV.U32 R4, RZ, RZ, R28 ;  /* 0x000000ffff047224 */ /* 0x000fcc00078e001c */
[----:B------:R-:W0:Y:S01]  /*0a10*/  LDC R22, c[0x0][0x610] ;  /* 0x00018400ff167b82 */ /* 0x000e220000000800 */
[----:B---34-:R-:W-:Y:S05]  /*0a20*/  @!P0 BRA `(.L_x_6) ;  /* 0x0000000000288947 */ /* 0x018fea0003800000 */
[----:B------:R-:W3:Y:S02]  /*0a30*/  LDC R9, c[0x0][0x64c] ;  /* 0x00019300ff097b82 */ /* 0x000ee40000000800 */
[----:B---3--:R-:W-:-:S05]  /*0a40*/  IADD3 R9, P0, R28, R9, RZ ;  /* 0x000000091c097210 */ /* 0x008fca0007f1e0ff */
        /* <DEDUP_REMOVED lines=8> */
.L_x_6:
[----:B-1----:R-:W-:Y:S01]  /*0ad0*/  SHF.R.U64 R4, R4, R21, R5 ;  /* 0x0000001504047219 */ /* 0x002fe20000001205 */
[----:B------:R-:W-:Y:S01]  /*0ae0*/  IMAD.MOV R12, RZ, RZ, -R12 ;  /* 0x000000ffff0c7224 */ /* 0x000fe200078e0a0c */
[----:B------:R-:W-:Y:S02]  /*0af0*/  LOP3.LUT R11, R26, R11, RZ, 0xc0, !PT ;  /* 0x0000000b1a0b7212 */ /* 0x000fe400078ec0ff */
[----:B--2---:R-:W-:Y:S01]  /*0b00*/  IADD3 R5, R19, -0x1, RZ ;  /* 0xffffffff13057810 */ /* 0x004fe20007ffe0ff */
[----:B------:R-:W-:Y:S01]  /*0b10*/  IMAD.MOV R6, RZ, RZ, -R4 ;  /* 0x000000ffff067224 */ /* 0x000fe200078e0a04 */
[----:B------:R-:W-:Y:S01]  /*0b20*/  R2UR UR41, R29 ;  /* 0x000000001d2972ca */ /* 0x000fe200000e0000 */
[----:B------:R-:W-:Y:S01]  /*0b30*/  @P2 IMAD R3, R13, R12, R0 ;  /* 0x0000000c0d032224 */ /* 0x000fe200078e0200 */
[----:B------:R-:W-:Y:S01]  /*0b40*/  LOP3.LUT R5, R14, R5, RZ, 0xc0, !PT ;  /* 0x000000050e057212 */ /* 0x000fe200078ec0ff */
[----:B------:R-:W-:Y:S02]  /*0b50*/  IMAD R10, R10, R4, R11 ;  /* 0x000000040a0a7224 */ /* 0x000fe400078e020b */
[----:B0-----:R-:W-:-:S02]  /*0b60*/  IMAD R0, R6, R27, R28 ;  /* 0x0000001b06007224 */ /* 0x001fc400078e021c */
[----:B------:R-:W-:Y:S02]  /*0b70*/  IMAD R3, R10, R22, R3 ;  /* 0x000000160a037224 */ /* 0x000fe400078e0203 */
[----:B------:R-:W-:Y:S02]  /*0b80*/  IMAD R0, R0, R19, R5 ;  /* 0x0000001300007224 */ /* 0x000fe400078e0205 */
[----:B------:R-:W-:-:S03]  /*0b90*/  IMAD.MOV.U32 R4, RZ, RZ, 0x1 ;  /* 0x00000001ff047424 */ /* 0x000fc600078e00ff */
[----:B------:R-:W-:Y:S02]  /*0ba0*/  SEL R19, R0, R3, !P2 ;  /* 0x0000000300137207 */ /* 0x000fe40005000000 */
[----:B------:R-:W-:Y:S02]  /*0bb0*/  SEL R22, R3, R0, !P2 ;  /* 0x0000000003167207 */ /* 0x000fe40005000000 */
[----:B------:R-:W-:-:S07]  /*0bc0*/  PRMT R3, R4, 0x7610, R3 ;  /* 0x0000761004037816 */ /* 0x000fce0000000003 */
.L_x_4:
[----:B------:R-:W-:-:S08]  /*0bd0*/  NOP ;  /* 0x0000000000007918 */ /* 0x000fd00000000000 */
[----:B------:R-:W0:Y:S02]  /*0be0*/  USETMAXREG.TRY_ALLOC.CTAPOOL UP0, 0xe8 ;  /* 0x000000e8000079c8 */ /* 0x000e240008000600 */
[----:B0-----:R-:W-:-:S13]  /*0bf0*/  PLOP3.LUT P0, PT, PT, PT, UP0, 0x80, 0x0 ;  /* 0x000000000000781c */ /* 0x001fda0003f0f008 */
[----:B------:R-:W-:Y:S05]  /*0c00*/  @!P0 BRA `(.L_x_4) ;  /* 0xfffffffc00f08947 */ /* 0x000fea000383ffff */
[----:B------:R-:W-:Y:S01]  /*0c10*/  ULDC.64 UR4, c[0x0][0x598] ;  /* 0x0001660000047ab9 */ /* 0x000fe20000000a00 */
[----:B------:R-:W-:Y:S01]  /*0c20*/  ULDC.64 UR36, c[0x0][0x208] ;  /* 0x0000820000247ab9 */ /* 0x000fe20000000a00 */
[----:B------:R-:W-:-:S04]  /*0c30*/  ISETP.NE.U32.AND P0, PT, RZ, UR4, PT ;  /* 0x00000004ff007c0c */ /* 0x000fc8000bf05070 */
[----:B------:R-:W-:-:S13]  /*0c40*/  ISETP.NE.AND.EX P0, PT, RZ, UR5, PT, P0 ;  /* 0x00000005ff007c0c */ /* 0x000fda000bf05300 */
[----:B------:R-:W-:Y:S05]  /*0c50*/  @!P0 BRA `(.L_x_7) ;  /* 0x00000000001c8947 */ /* 0x000fea0003800000 */
[----:B------:R-:W0:Y:S02]  /*0c60*/  LDC.64 R4, c[0x0][0x598] ;  /* 0x00016600ff047b82 */ /* 0x000e240000000a00 */
[----:B0-----:R-:W2:Y:S02]  /*0c70*/  LDG.E.64 R4, desc[UR36][R4.64] ;  /* 0x0000002404047981 */ /* 0x001ea4000c1e1b00 */
[----:B--2---:R-:W-:-:S04]  /*0c80*/  ISETP.NE.U32.AND P0, PT, R4, RZ, PT ;  /* 0x000000ff0400720c */ /* 0x004fc80003f05070 */
[----:B------:R-:W-:-:S13]  /*0c90*/  ISETP.NE.AND.EX P0, PT, R5, RZ, PT, P0 ;  /* 0x000000ff0500720c */ /* 0x000fda0003f05300 */
[----:B------:R-:W-:Y:S05]  /*0ca0*/  @!P0 BRA `(.L_x_7) ;  /* 0x0000000000088947 */ /* 0x000fea0003800000 */
[----:B------:R0:W5:Y:S01]  /*0cb0*/  LD.E R217, desc[UR36][R4.64] ;  /* 0x0000002404d97980 */ /* 0x000162000c101900 */
[----:B------:R-:W-:Y:S05]  /*0cc0*/  BRA `(.L_x_8) ;  /* 0x0000000000247947 */ /* 0x000fea0003800000 */
.L_x_7:
[----:B------:R-:W-:Y:S02]  /*0cd0*/  ULDC.64 UR4, c[0x0][0x588] ;  /* 0x0001620000047ab9 */ /* 0x000fe40000000a00 */
[----:B------:R-:W-:-:S04]  /*0ce0*/  ISETP.NE.U32.AND P0, PT, RZ, UR4, PT ;  /* 0x00000004ff007c0c */ /* 0x000fc8000bf05070 */
[----:B------:R-:W-:-:S13]  /*0cf0*/  ISETP.NE.AND.EX P0, PT, RZ, UR5, PT, P0 ;  /* 0x00000005ff007c0c */ /* 0x000fda000bf05300 */
[----:B------:R-:W-:Y:S05]  /*0d00*/  @!P0 BRA `(.L_x_9) ;  /* 0x00000000000c8947 */ /* 0x000fea0003800000 */
[----:B------:R-:W0:Y:S02]  /*0d10*/  LDC.64 R4, c[0x0][0x588] ;  /* 0x00016200ff047b82 */ /* 0x000e240000000a00 */
[----:B0-----:R1:W5:Y:S01]  /*0d20*/  LDG.E R217, desc[UR36][R4.64] ;  /* 0x0000002404d97981 */ /* 0x001362000c1e1900 */
[----:B------:R-:W-:Y:S05]  /*0d30*/  BRA `(.L_x_8) ;  /* 0x0000000000087947 */ /* 0x000fea0003800000 */
.L_x_9:
[----:B------:R-:W-:Y:S02]  /*0d40*/  ULDC UR4, c[0x0][0x580] ;  /* 0x0001600000047ab9 */ /* 0x000fe40000000800 */
[----:B------:R-:W-:-:S07]  /*0d50*/  IMAD.U32 R217, RZ, RZ, UR4 ;  /* 0x00000004ffd97e24 */ /* 0x000fce000f8e00ff */
.L_x_8:
[----:B------:R-:W-:Y:S02]  /*0d60*/  ULDC.64 UR4, c[0x0][0x5a0] ;  /* 0x0001680000047ab9 */ /* 0x000fe40000000a00 */
[----:B------:R-:W-:-:S04]  /*0d70*/  ISETP.NE.U32.AND P0, PT, RZ, UR4, PT ;  /* 0x00000004ff007c0c */ /* 0x000fc8000bf05070 */
[----:B------:R-:W-:-:S13]  /*0d80*/  ISETP.NE.AND.EX P0, PT, RZ, UR5, PT, P0 ;  /* 0x00000005ff007c0c */ /* 0x000fda000bf05300 */
[----:B------:R-:W-:Y:S05]  /*0d90*/  @!P0 BRA `(.L_x_10) ;  /* 0x00000000001c8947 */ /* 0x000fea0003800000 */
[----:B01----:R-:W0:Y:S02]  /*0da0*/  LDC.64 R4, c[0x0][0x5a0] ;  /* 0x00016800ff047b82 */ /* 0x003e240000000a00 */
[----:B0-----:R-:W2:Y:S02]  /*0db0*/  LDG.E.64 R4, desc[UR36][R4.64] ;  /* 0x0000002404047981 */ /* 0x001ea4000c1e1b00 */
[----:B--2---:R-:W-:-:S04]  /*0dc0*/  ISETP.NE.U32.AND P0, PT, R4, RZ, PT ;  /* 0x000000ff0400720c */ /* 0x004fc80003f05070 */
[----:B------:R-:W-:-:S13]  /*0dd0*/  ISETP.NE.AND.EX P0, PT, R5, RZ, PT, P0 ;  /* 0x000000ff0500720c */ /* 0x000fda0003f05300 */
[----:B------:R-:W-:Y:S05]  /*0de0*/  @!P0 BRA `(.L_x_10) ;  /* 0x0000000000088947 */ /* 0x000fea0003800000 */
[----:B------:R0:W5:Y:S01]  /*0df0*/  LD.E R216, desc[UR36][R4.64] ;  /* 0x0000002404d87980 */ /* 0x000162000c101900 */
[----:B------:R-:W-:Y:S05]  /*0e00*/  BRA `(.L_x_11) ;  /* 0x0000000000247947 */ /* 0x000fea0003800000 */
.L_x_10:
[----:B------:R-:W-:Y:S02]  /*0e10*/  ULDC.64 UR4, c[0x0][0x590] ;  /* 0x0001640000047ab9 */ /* 0x000fe40000000a00 */
[----:B------:R-:W-:-:S04]  /*0e20*/  ISETP.NE.U32.AND P0, PT, RZ, UR4, PT ;  /* 0x00000004ff007c0c */ /* 0x000fc8000bf05070 */
[----:B------:R-:W-:-:S13]  /*0e30*/  ISETP.NE.AND.EX P0, PT, RZ, UR5, PT, P0 ;  /* 0x00000005ff007c0c */ /* 0x000fda000bf05300 */
[----:B------:R-:W-:Y:S05]  /*0e40*/  @!P0 BRA `(.L_x_12) ;  /* 0x00000000000c8947 */ /* 0x000fea0003800000 */
[----:B01----:R-:W0:Y:S02]  /*0e50*/  LDC.64 R4, c[0x0][0x590] ;  /* 0x00016400ff047b82 */ /* 0x003e240000000a00 */
[----:B0-----:R1:W5:Y:S01]  /*0e60*/  LDG.E R216, desc[UR36][R4.64] ;  /* 0x0000002404d87981 */ /* 0x001362000c1e1900 */
[----:B------:R-:W-:Y:S05]  /*0e70*/  BRA `(.L_x_11) ;  /* 0x0000000000087947 */ /* 0x000fea0003800000 */
.L_x_12:
[----:B------:R-:W-:Y:S02]  /*0e80*/  ULDC UR4, c[0x0][0x584] ;  /* 0x0001610000047ab9 */ /* 0x000fe40000000800 */
[----:B------:R-:W-:-:S07]  /*0e90*/  IMAD.U32 R216, RZ, RZ, UR4 ;  /* 0x00000004ffd87e24 */ /* 0x000fce000f8e00ff */
.L_x_11:
[----:B------:R-:W-:-:S13]  /*0ea0*/  LOP3.LUT P0, RZ, R3, 0xff, RZ, 0xc0, !PT ;  /* 0x000000ff03ff7812 */ /* 0x000fda000780c0ff */
[----:B------:R-:W-:Y:S05]  /*0eb0*/  @!P0 EXIT ;  /* 0x000000000000894d */ /* 0x000fea0003800000 */
[----:B------:R-:W-:Y:S01]  /*0ec0*/  ULDC UR4, c[0x0][0x28c] ;  /* 0x0000a30000047ab9 */ /* 0x000fe20000000800 */
[----:B------:R-:W-:Y:S01]  /*0ed0*/  UMOV UR38, URZ ;  /* 0x0000003f00267c82 */ /* 0x000fe20008000000 */
[----:B------:R-:W-:Y:S01]  /*0ee0*/  UIADD3 UR4, UR4, 0x7f, URZ ;  /* 0x0000007f04047890 */ /* 0x000fe2000fffe03f */
[----:B------:R-:W-:-:S03]  /*0ef0*/  UMOV UR39, URZ ;  /* 0x0000003f00277c82 */ /* 0x000fc60008000000 */
[----:B------:R-:W-:-:S04]  /*0f00*/  USHF.R.S32.HI UR5, URZ, 0x1f, UR4 ;  /* 0x0000001f3f057899 */ /* 0x000fc80008011404 */
[----:B------:R-:W-:-:S04]  /*0f10*/  ULEA.HI UR5, UR5, UR4, URZ, 0x7 ;  /* 0x0000000405057291 */ /* 0x000fc8000f8f383f */
[----:B------:R-:W-:-:S12]  /*0f20*/  USHF.R.S32.HI UR42, URZ, 0x7, UR5 ;  /* 0x000000073f2a7899 */ /* 0x000fd80008011405 */
.L_x_414:
[----:B------:R-:W-:Y:S01]  /*0f30*/  LOP3.LUT R0, R18, 0x80, RZ, 0xc0, !PT ;  /* 0x0000008012007812 */ /* 0x000fe200078ec0ff */
[----:B------:R-:W2:Y:S01]  /*0f40*/  S2UR UR7, SR_CgaCtaId ;  /* 0x00000000000779c3 */ /* 0x000ea20000008800 */
[----:B------:R-:W-:Y:S02]  /*0f50*/  UMOV UR6, 0x400 ;  /* 0x0000040000067882 */ /* 0x000fe40000000000 */
[----:B------:R-:W-:-:S06]  /*0f60*/  SHF.R.U32.HI R0, RZ, 0x7, R0 ;  /* 0x00000007ff007819 */ /* 0x000fcc0000011600 */
[----:B---3--:R-:W3:Y:S01]  /*0f70*/  SHFL.IDX PT, R0, R0, RZ, 0x1f ;  /* 0x00001fff00007589 */ /* 0x008ee200000e0000 */
[----:B--2---:R-:W-:Y:S01]  /*0f80*/  ULEA UR44, UR7, UR6, 0x18 ;  /* 0x00000006072c7291 */ /* 0x004fe2000f8ec03f */
[----:B---3--:R-:W-:-:S13]  /*0f90*/  R2UR UR4, R0 ;  /* 0x00000000000472ca */ /* 0x008fda00000e0000 */
[----:B------:R-:W-:-:S04]  /*0fa0*/  ULEA.HI UR5, UR4, UR4, URZ, 0x1 ;  /* 0x0000000404057291 */ /* 0x000fc8000f8f083f */
[----:B------:R-:W-:-:S04]  /*0fb0*/  ULOP3.LUT UR5, UR5, 0x7fffe, URZ, 0xc0, !UPT ;  /* 0x0007fffe05057892 */ /* 0x000fc8000f8ec03f */
[----:B------:R-:W-:-:S03]  /*0fc0*/  UIADD3 UR5, UR4, -UR5, URZ ;  /* 0x8000000504057290 */ /* 0x000fc6000fffe03f */
[----:B------:R-:W-:Y:S01]  /*0fd0*/  ULDC UR4, c[0x0][0x28c] ;  /* 0x0000a30000047ab9 */ /* 0x000fe20000000800 */
[----:B------:R-:W-:Y:S01]  /*0fe0*/  ULEA UR5, UR5, UR44, 0xd ;  /* 0x0000002c05057291 */ /* 0x000fe2000f8e683f */
[----:B------:R-:W-:-:S03]  /*0ff0*/  ISETP.LT.AND P0, PT, RZ, UR4, PT ;  /* 0x00000004ff007c0c */ /* 0x000fc6000bf01270 */
[----:B------:R-:W-:-:S04]  /*1000*/  UIADD3 UR5, UR5, 0x100, URZ ;  /* 0x0000010005057890 */ /* 0x000fc8000fffe03f */
[----:B------:R-:W-:-:S04]  /*1010*/  USHF.R.U32.HI UR5, URZ, 0x4, UR5 ;  /* 0x000000043f057899 */ /* 0x000fc80008011605 */
[----:B------:R-:W-:Y:S02]  /*1020*/  ULOP3.LUT UR43, UR5, 0x3fff, URZ, 0xc0, !UPT ;  /* 0x00003fff052b7892 */ /* 0x000fe4000f8ec03f */
[----:B-1--45:R-:W-:Y:S10]  /*1030*/  @P0 BRA `(.L_x_13) ;  /* 0x0000000000400947 */ /* 0x032ff40003800000 */
[----:B------:R-:W-:Y:S01]  /*1040*/  MOV R0, 0x0 ;  /* 0x0000000000007802 */ /* 0x000fe20000000f00 */
[----:B------:R-:W-:Y:S01]  /*1050*/  ULDC.64 UR4, c[0x4][0x68] ;  /* 0x01001a0000047ab9 */ /* 0x000fe20000000a00 */
[----:B------:R-:W-:Y:S01]  /*1060*/  ULDC.64 UR6, c[0x4][0x8] ;  /* 0x0100020000067ab9 */ /* 0x000fe20000000a00 */
[----:B01----:R-:W-:Y:S01]  /*1070*/  IMAD.U32 R4, RZ, RZ, UR4 ;  /* 0x00000004ff047e24 */ /* 0x003fe2000f8e00ff */
[----:B------:R0:W1:Y:S01]  /*1080*/  LDC.64 R14, c[0x4][R0] ;  /* 0x01000000000e7b82 */ /* 0x0000620000000a00 */
[----:B------:R-:W-:Y:S01]  /*1090*/  IMAD.U32 R5, RZ, RZ, UR5 ;  /* 0x00000005ff057e24 */ /* 0x000fe2000f8e00ff */
[----:B------:R-:W-:Y:S01]  /*10a0*/  ULDC.64 UR4, c[0x4][0x70] ;  /* 0x01001c0000047ab9 */ /* 0x000fe20000000a00 */
[----:B------:R-:W-:Y:S01]  /*10b0*/  IMAD.U32 R10, RZ, RZ, UR6 ;  /* 0x00000006ff0a7e24 */ /* 0x000fe2000f8e00ff */
[----:B------:R-:W-:Y:S01]  /*10c0*/  MOV R7, UR5 ;  /* 0x0000000500077c02 */ /* 0x000fe20008000f00 */
[----:B------:R-:W-:Y:S02]  /*10d0*/  IMAD.U32 R6, RZ, RZ, UR4 ;  /* 0x00000004ff067e24 */ /* 0x000fe4000f8e00ff */
[----:B------:R-:W-:-:S02]  /*10e0*/  IMAD.U32 R11, RZ, RZ, UR7 ;  /* 0x00000007ff0b7e24 */ /* 0x000fc4000f8e00ff */
[----:B------:R-:W-:Y:S02]  /*10f0*/  IMAD.MOV.U32 R8, RZ, RZ, 0x1e1 ;  /* 0x000001e1ff087424 */ /* 0x000fe400078e00ff */
[----:B------:R-:W-:Y:S02]  /*1100*/  IMAD.MOV.U32 R12, RZ, RZ, 0x1 ;  /* 0x00000001ff0c7424 */ /* 0x000fe400078e00ff */
[----:B0-----:R-:W-:-:S07]  /*1110*/  IMAD.MOV.U32 R13, RZ, RZ, RZ ;  /* 0x000000ffff0d7224 */ /* 0x001fce00078e00ff */
[----:B------:R-:W-:-:S07]  /*1120*/  LEPC R20, `(.L_x_13) ;  /* 0x000000001014794e */ /* 0x000fce0000000000 */
[----:B-1---5:R-:W-:Y:S05]  /*1130*/  CALL.ABS.NOINC R14 ;  /* 0x000000000e007343 */ /* 0x022fea0003c00000 */
.L_x_13:
[----:B------:R-:W-:-:S06]  /*1140*/  ULOP3.LUT UR4, UR40, 0x1, URZ, 0xfc, !UPT ;  /* 0x0000000128047892 */ /* 0x000fcc000f8efc3f */
[----:B------:R-:W-:-:S05]  /*1150*/  IMAD.U32 R0, RZ, RZ, UR4 ;  /* 0x00000004ff007e24 */ /* 0x000fca000f8e00ff */
[----:B------:R-:W-:-:S13]  /*1160*/  ISETP.NE.AND P0, PT, R0, 0x3, PT ;  /* 0x000000030000780c */ /* 0x000fda0003f05270 */
[----:B------:R-:W-:Y:S05]  /*1170*/  @!P0 BRA `(.L_x_14) ;  /* 0x0000000000048947 */ /* 0x000fea0003800000 */
[----:B------:R-:W-:Y:S01]  /*1180*/  BPT.TRAP 0x1 ;  /* 0x000000040000795c */ /* 0x000fe20000300000 */
.L_x_14:
[----:B------:R-:W-:Y:S01]  /*1190*/  IMAD.U32 R3, RZ, RZ, UR39 ;  /* 0x00000027ff037e24 */ /* 0x000fe2000f8e00ff */
[----:B------:R-:W-:-:S04]  /*11a0*/  MOV R0, UR38 ;  /* 0x0000002600007c02 */ /* 0x000fc80008000f00 */
[----:B------:R-:W-:Y:S02]  /*11b0*/  LEA R3, R3, UR44, 0x3 ;  /* 0x0000002c03037c11 */ /* 0x000fe4000f8e18ff */
[----:B------:R-:W-:-:S04]  /*11c0*/  SHF.L.U32 R0, R0, 0x1f, RZ ;  /* 0x0000001f00007819 */ /* 0x000fc800000006ff */
[----:B------:R2:W3:Y:S01]  /*11d0*/  SYNCS.PHASECHK.TRANS64.TRYWAIT P1, [R3+URZ], R0 ;  /* 0x00000000030075a7 */ /* 0x0004e2000802017f */
[----:B------:R-:W-:Y:S05]  /*11e0*/  @!P0 BRA `(.L_x_15) ;  /* 0x0000000000048947 */ /* 0x000fea0003800000 */
[----:B------:R-:W-:Y:S01]  /*11f0*/  BPT.TRAP 0x1 ;  /* 0x000000040000795c */ /* 0x000fe20000300000 */
.L_x_15:
[----:B---3--:R-:W-:Y:S05]  /*1200*/  @P1 BRA `(.L_x_16) ;  /* 0x0000000000081947 */ /* 0x008fea0003800000 */
[----:B------:R-:W3:Y:S02]  /*1210*/  SYNCS.PHASECHK.TRANS64.TRYWAIT P1, [R3+URZ], R0 ;  /* 0x00000000030075a7 */ /* 0x000ee4000802017f */
[----:B---3--:R-:W-:Y:S05]  /*1220*/  @!P1 BRA `(.L_x_17) ;  /* 0x000000ec00589947 */ /* 0x008fea0003800000 */
.L_x_16:
[----:B------:R-:W-:-:S04]  /*1230*/  UISETP.LT.AND UP0, UPT, UR42, 0x1, UPT ;  /* 0x000000012a00788c */ /* 0x000fc8000bf01270 */
[----:B------:R-:W-:-:S04]  /*1240*/  USEL UR4, UR42, 0x1, UP0 ;  /* 0x000000012a047887 */ /* 0x000fc80008000000 */
[----:B------:R-:W-:-:S06]  /*1250*/  UIADD3 UR4, UR42, -UR4, URZ ;  /* 0x800000042a047290 */ /* 0x000fcc000fffe03f */
[----:B--23--:R-:W-:Y:S01]  /*1260*/  IMAD.U32 R0, RZ, RZ, UR4 ;  /* 0x00000004ff007e24 */ /* 0x00cfe2000f8e00ff */
[----:B------:R-:W-:Y:S05]  /*1270*/  WARPSYNC.ALL ;  /* 0x0000000000007948 */ /* 0x000fea0003800000 */
[----:B------:R-:W-:Y:S01]  /*1280*/  ISETP.GE.AND P1, PT, R0, 0x1, PT ;  /* 0x000000010000780c */ /* 0x000fe20003f26270 */
[----:B------:R-:W-:Y:S01]  /*1290*/  UIADD3 UR4, UR44, 0x18100, URZ ;  /* 0x000181002c047890 */ /* 0x000fe2000fffe03f */
[----:B------:R-:W-:Y:S01]  /*12a0*/  WARPGROUP.ARRIVE ;  /* 0x00000000000079c5 */ /* 0x000fe20000000000 */
[----:B------:R-:W-:Y:S02]  /*12b0*/  ULOP3.LUT UR8, UR43, 0x10000, URZ, 0xfc, !UPT ;  /* 0x000100002b087892 */ /* 0x000fe4000f8efc3f */
[----:B------:R-:W-:-:S02]  /*12c0*/  USHF.R.U32.HI UR4, URZ, 0x4, UR4 ;  /* 0x000000043f047899 */ /* 0x000fc40008011604 */
[----:B------:R-:W-:Y:S02]  /*12d0*/  UIMAD UR6, UR39, 0xc00, UR8 ;  /* 0x00000c00270678a4 */ /* 0x000fe4000f8e0208 */
[----:B------:R-:W-:Y:S01]  /*12e0*/  ULOP3.LUT UR4, UR4, 0x3fff, URZ, 0xc0, !UPT ;  /* 0x00003fff04047892 */ /* 0x000fe2000f8ec03f */
[----:B------:R-:W-:Y:S01]  /*12f0*/  UMOV UR13, 0x40000040 ;  /* 0x40000040000d7882 */ /* 0x000fe20000000000 */
[----:B------:R-:W-:Y:S02]  /*1300*/  UMOV UR15, 0x40000040 ;  /* 0x40000040000f7882 */ /* 0x000fe40000000000 */
[----:B------:R-:W-:Y:S01]  /*1310*/  ULOP3.LUT UR9, UR4, 0x10000, URZ, 0xfc, !UPT ;  /* 0x0001000004097892 */ /* 0x000fe2000f8efc3f */
[----:B------:R-:W-:-:S03]  /*1320*/  UMOV UR12, UR6 ;  /* 0x00000006000c7c82 */ /* 0x000fc60008000000 */
[----:B------:R-:W-:-:S07]  /*1330*/  UIMAD UR4, UR39, 0xc00, UR9 ;  /* 0x00000c00270478a4 */ /* 0x000fce000f8e0209 */
[----:B------:R-:W-:Y:S02]  /*1340*/  UMOV UR14, UR4 ;  /* 0x00000004000e7c82 */ /* 0x000fe40008000000 */
[----:B------:R-:W-:Y:S01]  /*1350*/  HGMMA.64x192x16.F32.BF16 R120, gdesc[UR12], RZ, !UPT, gsb0 ;  /* 0x02e000000c7879f0 */ /* 0x000fe2000c0018ff */
[----:B------:R-:W-:Y:S01]  /*1360*/  UIADD3 UR12, UR6, 0x400, URZ ;  /* 0x00000400060c7890 */ /* 0x000fe2000fffe03f */
[----:B------:R-:W-:Y:S01]  /*1370*/  UMOV UR13, 0x40000040 ;  /* 0x40000040000d7882 */ /* 0x000fe20000000000 */
[----:B------:R-:W-:Y:S02]  /*1380*/  WARPGROUP.DEPBAR.LE gsb0, 0x0 ;  /* 0x00008000000079c5 */ /* 0x000fe40000010000 */
[----:B------:R-:W-:-:S15]  /*1390*/  WARPGROUP.ARRIVE ;  /* 0x00000000000079c5 */ /* 0x000fde0000000000 */
[----:B------:R-:W-:Y:S01]  /*13a0*/  HGMMA.64x192x16.F32.BF16 R24, gdesc[UR12], RZ, !UPT, gsb0 ;  /* 0x02e000000c1879f0 */ /* 0x000fe2000c0018ff */
[----:B------:R-:W-:Y:S02]  /*13b0*/  UIADD3 UR12, UR6, 0x2, URZ ;  /* 0x00000002060c7890 */ /* 0x000fe4000fffe03f */
[----:B------:R-:W-:Y:S01]  /*13c0*/  UIADD3 UR14, UR4, 0x2, URZ ;  /* 0x00000002040e7890 */ /* 0x000fe2000fffe03f */
[----:B------:R-:W-:Y:S01]  /*13d0*/  UMOV UR13, 0x40000040 ;  /* 0x40000040000d7882 */ /* 0x000fe20000000000 */
[----:B------:R-:W-:Y:S01]  /*13e0*/  UMOV UR15, 0x40000040 ;  /* 0x40000040000f7882 */ /* 0x000fe20000000000 */
[----:B------:R-:W-:Y:S02]  /*13f0*/  WARPGROUP.DEPBAR.LE gsb0, 0x0 ;  /* 0x00008000000079c5 */ /* 0x000fe40000010000 */
[----:B------:R-:W-:-:S12]  /*1400*/  WARPGROUP.ARRIVE ;  /* 0x00000000000079c5 */ /* 0x000fd80000000000 */
[----:B------:R-:W-:Y:S01]  /*1410*/  HGMMA.64x192x16.F32.BF16 R120, gdesc[UR12], R120, gsb0 ;  /* 0x02e000000c7879f0 */ /* 0x000fe20008001878 */
[----:B------:R-:W-:Y:S01]  /*1420*/  UIADD3 UR12, UR6, 0x402, URZ ;  /* 0x00000402060c7890 */ /* 0x000fe2000fffe03f */
[----:B------:R-:W-:Y:S01]  /*1430*/  UMOV UR13, 0x40000040 ;  /* 0x40000040000d7882 */ /* 0x000fe20000000000 */
[----:B------:R-:W-:Y:S02]  /*1440*/  WARPGROUP.DEPBAR.LE gsb0, 0x0 ;  /* 0x00008000000079c5 */ /* 0x000fe40000010000 */
[----:B------:R-:W-:-:S15]  /*1450*/  WARPGROUP.ARRIVE ;  /* 0x00000000000079c5 */ /* 0x000fde0000000000 */
[----:B------:R-:W-:Y:S01]  /*1460*/  HGMMA.64x192x16.F32.BF16 R24, gdesc[UR12], R24, gsb0 ;  /* 0x02e000000c1879f0 */ /* 0x000fe20008001818 */
        /* <DEDUP_REMOVED lines=71> */
[----:B------:R-:W-:Y:S03]  /*18e0*/  HGMMA.64x192x16.F32.BF16 R24, gdesc[UR12], R24, gsb0 ;  /* 0x02e000000c1879f0 */ /* 0x000fe60008001818 */
[----:B------:R-:W-:Y:S02]  /*18f0*/  WARPGROUP.DEPBAR.LE gsb0, 0x0 ;  /* 0x00008000000079c5 */ /* 0x000fe40000010000 */
[----:B------:R-:W-:Y:S05]  /*1900*/  @!P1 BRA `(.L_x_18) ;  /* 0x00000008002c9947 */ /* 0x000fea0003800000 */
[----:B------:R-:W-:Y:S02]  /*1910*/  UIADD3 UR10, UR39, 0x1, URZ ;  /* 0x00000001270a7890 */ /* 0x000fe4000fffe03f */
[----:B------:R-:W-:Y:S02]  /*1920*/  UMOV UR11, UR39 ;  /* 0x00000027000b7c82 */ /* 0x000fe40008000000 */
[----:B------:R-:W-:-:S04]  /*1930*/  UISETP.NE.AND UP0, UPT, UR10, 0x2, UPT ;  /* 0x000000020a00788c */ /* 0x000fc8000bf05270 */
[----:B------:R-:W-:Y:S02]  /*1940*/  USEL UR15, URZ, 0x1, UP0 ;  /* 0x000000013f0f7887 */ /* 0x000fe40008000000 */
[----:B------:R-:W-:Y:S02]  /*1950*/  USEL UR10, UR10, URZ, UP0 ;  /* 0x0000003f0a0a7287 */ /* 0x000fe40008000000 */
[----:B------:R-:W-:-:S12]  /*1960*/  ULOP3.LUT UR15, UR38, UR15, URZ, 0x3c, !UPT ;  /* 0x0000000f260f7292 */ /* 0x000fd8000f8e3c3f */
.L_x_25:
[----:B0-2---:R-:W-:Y:S05]  /*1970*/  @!P0 BRA `(.L_x_19) ;  /* 0x0000000000048947 */ /* 0x005fea0003800000 */
[----:B------:R-:W-:Y:S01]  /*1980*/  BPT.TRAP 0x1 ;  /* 0x000000040000795c */ /* 0x000fe20000300000 */
.L_x_19:
[----:B------:R-:W2:Y:S01]  /*1990*/  S2UR UR4, SR_CgaCtaId ;  /* 0x00000000000479c3 */ /* 0x000ea20000008800 */
[----:B------:R-:W-:Y:S01]  /*19a0*/  UMOV UR12, 0x400 ;  /* 0x00000400000c7882 */ /* 0x000fe20000000000 */
[----:B------:R-:W-:-:S05]  /*19b0*/  IMAD.U32 R3, RZ, RZ, UR15 ;  /* 0x0000000fff037e24 */ /* 0x000fca000f8e00ff */
[----:B------:R-:W-:Y:S01]  /*19c0*/  SHF.L.U32 R3, R3, 0x1f, RZ ;  /* 0x0000001f03037819 */ /* 0x000fe200000006ff */
[----:B--2---:R-:W-:-:S04]  /*19d0*/  ULEA UR12, UR4, UR12, 0x18 ;  /* 0x0000000c040c7291 */ /* 0x004fc8000f8ec03f */
[----:B------:R-:W-:-:S09]  /*19e0*/  ULEA UR4, UR10, UR12, 0x3 ;  /* 0x0000000c0a047291 */ /* 0x000fd2000f8e183f */
[----:B------:R2:W3:Y:S01]  /*19f0*/  SYNCS.PHASECHK.TRANS64.TRYWAIT P1, [UR4], R3 ;  /* 0x00000003ff0075a7 */ /* 0x0004e20008020144 */
[----:B------:R-:W-:Y:S05]  /*1a00*/  @!P0 BRA `(.L_x_20) ;  /* 0x0000000000048947 */ /* 0x000fea0003800000 */
[----:B------:R-:W-:Y:S01]  /*1a10*/  BPT.TRAP 0x1 ;  /* 0x000000040000795c */ /* 0x000fe20000300000 */
.L_x_20:
[----:B---3--:R-:W-:Y:S05]  /*1a20*/  @P1 BRA `(.L_x_21) ;  /* 0x0000000000081947 */ /* 0x008fea0003800000 */
[----:B------:R-:W3:Y:S02]  /*1a30*/  SYNCS.PHASECHK.TRANS64.TRYWAIT P1, [UR4], R3 ;  /* 0x00000003ff0075a7 */ /* 0x000ee40008020144 */
[----:B---3--:R-:W-:Y:S05]  /*1a40*/  @!P1 BRA `(.L_x_22) ;  /* 0x000000e400649947 */ /* 0x008fea0003800000 */
.L_x_21:
[----:B------:R-:W-:Y:S01]  /*1a50*/  UIMAD UR14, UR10, 0xc00, UR8 ;  /* 0x00000c000a0e78a4 */ /* 0x000fe2000f8e0208 */
[----:B------:R-:W-:Y:S01]  /*1a60*/  WARPGROUP.ARRIVE ;  /* 0x00000000000079c5 */ /* 0x000fe20000000000 */
[----:B------:R-:W-:Y:S01]  /*1a70*/  UIMAD UR13, UR10, 0xc00, UR9 ;  /* 0x00000c000a0d78a4 */ /* 0x000fe2000f8e0209 */
[----:B------:R-:W-:Y:S01]  /*1a80*/  UMOV UR5, 0x40000040 ;  /* 0x4000004000057882 */ /* 0x000fe20000000000 */
[----:B------:R-:W-:-:S03]  /*1a90*/  UMOV UR7, 0x40000040 ;  /* 0x4000004000077882 */ /* 0x000fc60000000000 */
[----:B------:R-:W-:Y:S02]  /*1aa0*/  UMOV UR4, UR14 ;  /* 0x0000000e00047c82 */ /* 0x000fe40008000000 */
[----:B------:R-:W-:Y:S02]  /*1ab0*/  UMOV UR6, UR13 ;  /* 0x0000000d00067c82 */ /* 0x000fe40008000000 */
        /* <DEDUP_REMOVED lines=92> */
[----:B------:R-:W-:Y:S01]  /*2080*/  BPT.TRAP 0x1 ;  /* 0x000000040000795c */ /* 0x000fe20000300000 */
.L_x_23:
[----:B------:R-:W-:Y:S02]  /*2090*/  UISETP.GT.U32.AND UP0, UPT, UR40, 0x1, UPT ;  /* 0x000000012800788c */ /* 0x000fe4000bf04070 */
[----:B------:R-:W-:-:S04]  /*20a0*/  ULEA UR12, UR11, UR12, 0x3 ;  /* 0x0000000c0b0c7291 */ /* 0x000fc8000f8e183f */
[----:B------:R-:W-:Y:S01]  /*20b0*/  UIADD3 UR12, UR12, 0x10, URZ ;  /* 0x000000100c0c7890 */ /* 0x000fe2000fffe03f */
[----:B------:R-:W-:-:S03]  /*20c0*/  PLOP3.LUT P1, PT, PT, PT, UP0, 0x80, 0x0 ;  /* 0x000000000000781c */ /* 0x000fc60003f2f008 */
[----:B------:R-:W-:-:S09]  /*20d0*/  UPRMT UR12, URZ, 0x654, UR12 ;  /* 0x000006543f0c7896 */ /* 0x000fd2000800000c */
[----:B------:R-:W-:Y:S01]  /*20e0*/  SYNCS.ARRIVE.TRANS64.RED.A1T0 RZ, [UR12], RZ ;  /* 0x000000ffffff79a7 */ /* 0x000fe2000810040c */
[----:B------:R-:W-:Y:S05]  /*20f0*/  @P1 BRA `(.L_x_24) ;  /* 0x0000000000041947 */ /* 0x000fea0003800000 */
[----:B------:R-:W-:Y:S01]  /*2100*/  BPT.TRAP 0x1 ;  /* 0x000000040000795c */ /* 0x000fe20000300000 */
.L_x_24:
[----:B------:R-:W-:Y:S01]  /*2110*/  UIADD3 UR10, UR10, 0x1, URZ ;  /* 0x000000010a0a7890 */ /* 0x000fe2000fffe03f */
[C---:B------:R-:W-:Y:S01]  /*2120*/  ISETP.GT.AND P1, PT, R0.reuse, 0x1, PT ;  /* 0x000000010000780c */ /* 0x040fe20003f24270 */
[----:B------:R-:W-:Y:S01]  /*2130*/  UIADD3 UR11, UR11, 0x1, URZ ;  /* 0x000000010b0b7890 */ /* 0x000fe2000fffe03f */
[----:B------:R-:W-:Y:S01]  /*2140*/  VIADD R0, R0, 0xffffffff ;  /* 0xffffffff00007836 */ /* 0x000fe20000000000 */
[----:B------:R-:W-:Y:S02]  /*2150*/  UISETP.NE.AND UP0, UPT, UR10, 0x2, UPT ;  /* 0x000000020a00788c */ /* 0x000fe4000bf05270 */
[----:B------:R-:W-:Y:S02]  /*2160*/  UISETP.NE.AND UP1, UPT, UR11, 0x2, UPT ;  /* 0x000000020b00788c */ /* 0x000fe4000bf25270 */
[----:B------:R-:W-:Y:S02]  /*2170*/  USEL UR4, URZ, 0x1, UP0 ;  /* 0x000000013f047887 */ /* 0x000fe40008000000 */
[----:B------:R-:W-:-:S02]  /*2180*/  USEL UR10, UR10, URZ, UP0 ;  /* 0x0000003f0a0a7287 */ /* 0x000fc40008000000 */
[----:B------:R-:W-:Y:S02]  /*2190*/  USEL UR11, UR11, URZ, UP1 ;  /* 0x0000003f0b0b7287 */ /* 0x000fe40008800000 */
[----:B------:R-:W-:Y:S01]  /*21a0*/  ULOP3.LUT UR15, UR15, UR4, URZ, 0x3c, !UPT ;  /* 0x000000040f0f7292 */ /* 0x000fe2000f8e3c3f */
[----:B------:R-:W-:Y:S11]  /*21b0*/  @P1 BRA `(.L_x_25) ;  /* 0xfffffff400ec1947 */ /* 0x000ff6000383ffff */
.L_x_18:
[----:B------:R-:W3:Y:S02]  /*21c0*/  LDC R0, c[0x0][0x28c] ;  /* 0x0000a300ff007b82 */ /* 0x000ee40000000800 */
[----:B---3--:R-:W-:-:S13]  /*21d0*/  ISETP.GE.AND P1, PT, R0, 0x1, PT ;  /* 0x000000010000780c */ /* 0x008fda0003f26270 */
[----:B------:R-:W-:Y:S05]  /*21e0*/  @!P1 BRA `(.L_x_26) ;  /* 0x0000000000449947 */ /* 0x000fea0003800000 */
[----:B------:R-:W-:Y:S05]  /*21f0*/  @!P0 BRA `(.L_x_27) ;  /* 0x0000000000048947 */ /* 0x000fea0003800000 */
[----:B------:R-:W-:Y:S01]  /*2200*/  BPT.TRAP 0x1 ;  /* 0x000000040000795c */ /* 0x000fe20000300000 */
.L_x_27:
[----:B------:R-:W3:Y:S01]  /*2210*/  S2UR UR6, SR_CgaCtaId ;  /* 0x00000000000679c3 */ /* 0x000ee20000008800 */
[----:B------:R-:W-:Y:S01]  /*2220*/  UISETP.LT.AND UP0, UPT, UR42, 0x1, UPT ;  /* 0x000000012a00788c */ /* 0x000fe2000bf01270 */
[----:B------:R-:W-:-:S03]  /*2230*/  UMOV UR5, 0x400 ;  /* 0x0000040000057882 */ /* 0x000fc60000000000 */
[----:B------:R-:W-:Y:S02]  /*2240*/  USEL UR4, UR42, 0x1, UP0 ;  /* 0x000000012a047887 */ /* 0x000fe40008000000 */
[----:B------:R-:W-:Y:S02]  /*2250*/  UISETP.GT.U32.AND UP0, UPT, UR40, 0x1, UPT ;  /* 0x000000012800788c */ /* 0x000fe4000bf04070 */
[----:B------:R-:W-:-:S04]  /*2260*/  UIADD3 UR4, UR39, UR42, -UR4 ;  /* 0x0000002a27047290 */ /* 0x000fc8000fffe804 */
[----:B------:R-:W-:Y:S01]  /*2270*/  USHF.L.U32 UR4, UR4, 0x3, URZ ;  /* 0x0000000304047899 */ /* 0x000fe2000800063f */
[----:B------:R-:W-:-:S03]  /*2280*/  PLOP3.LUT P0, PT, PT, PT, UP0, 0x80, 0x0 ;  /* 0x000000000000781c */ /* 0x000fc60003f0f008 */
[----:B------:R-:W-:Y:S02]  /*2290*/  ULOP3.LUT UR4, UR4, 0x8, URZ, 0xc0, !UPT ;  /* 0x0000000804047892 */ /* 0x000fe4000f8ec03f */
[----:B---3--:R-:W-:-:S04]  /*22a0*/  ULEA UR5, UR6, UR5, 0x18 ;  /* 0x0000000506057291 */ /* 0x008fc8000f8ec03f */
[----:B------:R-:W-:-:S04]  /*22b0*/  UIADD3 UR4, UR5, 0x10, UR4 ;  /* 0x0000001005047890 */ /* 0x000fc8000fffe004 */
[----:B------:R-:W-:-:S09]  /*22c0*/  UPRMT UR4, URZ, 0x654, UR4 ;  /* 0x000006543f047896 */ /* 0x000fd20008000004 */
[----:B------:R-:W-:Y:S01]  /*22d0*/  SYNCS.ARRIVE.TRANS64.RED.A1T0 RZ, [UR4], RZ ;  /* 0x000000ffffff79a7 */ /* 0x000fe20008100404 */
[----:B------:R-:W-:Y:S05]  /*22e0*/  @P0 BRA `(.L_x_26) ;  /* 0x0000000000040947 */ /* 0x000fea0003800000 */
[----:B------:R-:W-:Y:S01]  /*22f0*/  BPT.TRAP 0x1 ;  /* 0x000000040000795c */ /* 0x000fe20000300000 */
.L_x_26:
[----:B------:R-:W3:Y:S01]  /*2300*/  LDC R6, c[0x0][0x288] ;  /* 0x0000a200ff067b82 */ /* 0x000ee20000000800 */
[----:B------:R-:W-:Y:S01]  /*2310*/  LOP3.LUT R0, R23, 0x1, RZ, 0xc0, !PT ;  /* 0x0000000117007812 */ /* 0x000fe200078ec0ff */
[----:B------:R-:W-:Y:S01]  /*2320*/  UIADD3 UR39, UR42, UR39, URZ ;  /* 0x000000272a277290 */ /* 0x000fe2000fffe03f */
[----:B0-2---:R-:W-:Y:S01]  /*2330*/  SHF.R.U32.HI R3, RZ, 0x2, R18 ;  /* 0x00000002ff037819 */ /* 0x005fe20000011612 */
[----:B------:R-:W-:Y:S01]  /*2340*/  IMAD R19, R19, 0xc0, RZ ;  /* 0x000000c013137824 */ /* 0x000fe200078e02ff */
[----:B-1----:R-:W-:Y:S01]  /*2350*/  LOP3.LUT R4, R18, 0x60, RZ, 0xc0, !PT ;  /* 0x0000006012047812 */ /* 0x002fe200078ec0ff */
[----:B------:R-:W-:Y:S01]  /*2360*/  IMAD.SHL.U32 R220, R0, 0x40, RZ ;  /* 0x0000004000dc7824 */ /* 0x000fe200078e00ff */
[----:B------:R-:W-:Y:S01]  /*2370*/  LOP3.LUT R3, R3, 0x7, RZ, 0xc0, !PT ;  /* 0x0000000703037812 */ /* 0x000fe200078ec0ff */
[----:B------:R-:W-:Y:S01]  /*2380*/  USHF.R.U32.HI UR4, URZ, 0x1, UR39 ;  /* 0x000000013f047899 */ /* 0x000fe20008011627 */
[----:B------:R-:W-:Y:S01]  /*2390*/  SHF.R.U32.HI R4, RZ, 0x1, R4 ;  /* 0x00000001ff047819 */ /* 0x000fe20000011604 */
[----:B------:R-:W-:Y:S01]  /*23a0*/  USHF.R.S32.HI UR9, URZ, 0x1f, UR41 ;  /* 0x0000001f3f097899 */ /* 0x000fe20008011429 */
[--C-:B------:R-:W-:Y:S01]  /*23b0*/  LOP3.LUT R220, R220, 0x40, R3.reuse, 0xe2, !PT ;  /* 0x00000040dcdc7812 */ /* 0x100fe200078ee203 */
[----:B------:R-:W-:Y:S01]  /*23c0*/  ULOP3.LUT UR4, UR4, 0x1, URZ, 0xc0, !UPT ;  /* 0x0000000104047892 */ /* 0x000fe2000f8ec03f */
[-C--:B------:R-:W-:Y:S01]  /*23d0*/  IADD3 R5, RZ, -R4.reuse, -R3 ;  /* 0x80000004ff057210 */ /* 0x080fe20007ffe803 */
[----:B------:R-:W-:Y:S01]  /*23e0*/  ULDC UR8, c[0x0][0x284] ;  /* 0x0000a10000087ab9 */ /* 0x000fe20000000800 */
[----:B------:R-:W-:Y:S01]  /*23f0*/  LOP3.LUT R3, R18, 0x3, RZ, 0xc0, !PT ;  /* 0x0000000312037812 */ /* 0x000fe200078ec0ff */
[----:B------:R-:W-:Y:S01]  /*2400*/  ULDC.64 UR6, c[0x0][0x5d0] ;  /* 0x0001740000067ab9 */ /* 0x000fe20000000a00 */
[----:B------:R-:W-:Y:S01]  /*2410*/  LOP3.LUT R220, R220, R4, RZ, 0xfc, !PT ;  /* 0x00000004dcdc7212 */ /* 0x000fe200078efcff */
[----:B------:R-:W-:Y:S01]  /*2420*/  IMAD.SHL.U32 R4, R18, 0x2, RZ ;  /* 0x0000000212047824 */ /* 0x000fe200078e00ff */
[----:B------:R-:W-:Y:S01]  /*2430*/  UISETP.GT.U32.AND UP0, UPT, UR39, 0x1, UPT ;  /* 0x000000012700788c */ /* 0x000fe2000bf04070 */
[----:B------:R-:W-:Y:S01]  /*2440*/  IMAD R0, R0, -0x40, R5 ;  /* 0xffffffc000007824 */ /* 0x000fe200078e0205 */
[----:B------:R-:W-:Y:S01]  /*2450*/  UISETP.NE.U32.AND UP1, UPT, UR4, 0x1, UPT ;  /* 0x000000010400788c */ /* 0x000fe2000bf25070 */
[----:B------:R-:W-:Y:S01]  /*2460*/  IMAD.U32 R7, RZ, RZ, UR6 ;  /* 0x00000006ff077e24 */ /* 0x000fe2000f8e00ff */
[----:B------:R-:W-:Y:S01]  /*2470*/  LOP3.LUT R4, R19, 0x6, R4, 0xf8, !PT ;  /* 0x0000000613047812 */ /* 0x000fe200078ef804 */
[----:B---3--:R-:W-:Y:S01]  /*2480*/  IMAD R8, R3, -0x2, R6 ;  /* 0xfffffffe03087824 */ /* 0x008fe200078e0206 */
[----:B------:R-:W-:Y:S01]  /*2490*/  ISETP.GE.AND P0, PT, R19, R6, PT ;  /* 0x000000061300720c */ /* 0x000fe20003f06270 */
[C---:B------:R-:W-:Y:S01]  /*24a0*/  IMAD R3, R22.reuse, 0xc0, RZ ;  /* 0x000000c016037824 */ /* 0x040fe200078e02ff */
[----:B------:R-:W-:Y:S01]  /*24b0*/  UIMAD UR5, UR9, UR6, URZ ;  /* 0x00000006090572a4 */ /* 0x000fe2000f8e023f */
[--C-:B------:R-:W-:Y:S01]  /*24c0*/  SHF.R.S32.HI R5, RZ, 0x1f, R4.reuse ;  /* 0x0000001fff057819 */ /* 0x100fe20000011404 */
[----:B------:R-:W-:Y:S01]  /*24d0*/  UISETP.LT.U32.AND UP0, UPT, UR42, 0x2, UP0 ;  /* 0x000000022a00788c */ /* 0x000fe20008701070 */
[----:B------:R-:W-:Y:S01]  /*24e0*/  IMAD.MOV.U32 R221, RZ, RZ, RZ ;  /* 0x000000ffffdd7224 */ /* 0x000fe200078e00ff */
[----:B------:R-:W-:Y:S01]  /*24f0*/  ISETP.GE.OR P0, PT, R3, UR8, P0 ;  /* 0x0000000803007c0c */ /* 0x000fe20008706670 */
[----:B------:R-:W-:Y:S01]  /*2500*/  UISETP.GT.U32.AND UP1, UPT, UR42, 0x1, !UP1 ;  /* 0x000000012a00788c */ /* 0x000fe2000cf24070 */
[----:B------:R-:W-:Y:S01]  /*2510*/  IMAD.WIDE.U32 R6, R7, UR41, R4 ;  /* 0x0000002907067c25 */ /* 0x000fe2000f8e0004 */
[----:B------:R-:W-:Y:S01]  /*2520*/  UIMAD UR5, UR41, UR7, UR5 ;  /* 0x00000007290572a4 */ /* 0x000fe2000f8e0205 */
[----:B------:R-:W-:Y:S01]  /*2530*/  IADD3 R0, -R3, UR8, R0 ;  /* 0x0000000803007c10 */ /* 0x000fe2000fffe100 */
[----:B------:R-:W-:Y:S01]  /*2540*/  USEL UR6, URZ, 0x1, !UP0 ;  /* 0x000000013f067887 */ /* 0x000fe2000c000000 */
[----:B------:R-:W-:Y:S01]  /*2550*/  IMAD.WIDE R220, R22, 0xc0, R220 ;  /* 0x000000c016dc7825 */ /* 0x000fe200078e02dc */
[----:B------:R-:W-:-:S02]  /*2560*/  USEL UR4, URZ, 0x1, !UP1 ;  /* 0x000000013f047887 */ /* 0x000fc4000c800000 */
[----:B------:R-:W-:Y:S01]  /*2570*/  ULOP3.LUT UR39, UR39, 0x1, URZ, 0xc0, !UPT ;  /* 0x0000000127277892 */ /* 0x000fe2000f8ec03f */
[----:B------:R-:W-:Y:S01]  /*2580*/  IADD3 R7, R7, UR5, RZ ;  /* 0x0000000507077c10 */ /* 0x000fe2000fffe0ff */
[----:B------:R-:W-:Y:S01]  /*2590*/  ULOP3.LUT UR38, UR4, UR38, UR6, 0x96, !UPT ;  /* 0x0000002604267292 */ /* 0x000fe2000f8e9606 */
[----:B------:R-:W-:Y:S02]  /*25a0*/  IMAD.IADD R3, R8, 0x1, -R19 ;  /* 0x0000000108037824 */ /* 0x000fe400078e0a13 */
[----:B------:R-:W-:Y:S01]  /*25b0*/  IMAD.MOV.U32 R22, RZ, RZ, -0x1 ;  /* 0xffffffffff167424 */ /* 0x000fe200078e00ff */
[----:B------:R-:W-:Y:S08]  /*25c0*/  @P0 BRA `(.L_x_28) ;  /* 0x000000bc00500947 */ /* 0x000ff00003800000 */
[----:B-----5:R-:W-:Y:S01]  /*25d0*/  FSETP.NEU.AND P1, PT, R216, RZ, PT ;  /* 0x000000ffd800720b */ /* 0x020fe20003f2d000 */
[----:B------:R-:W-:Y:S01]  /*25e0*/  ULDC.64 UR4, c[0x0][0x5c8] ;  /* 0x0001720000047ab9 */ /* 0x000fe20000000a00 */
[----:B------:R-:W-:Y:S01]  /*25f0*/  ISETP.GT.AND P3, PT, R0, RZ, PT ;  /* 0x000000ff0000720c */ /* 0x000fe20003f64270 */
[----:B------:R-:W-:Y:S01]  /*2600*/  IMAD R9, R221, UR4, RZ ;  /* 0x00000004dd097c24 */ /* 0x000fe2000f8e02ff */
[----:B------:R-:W-:Y:S01]  /*2610*/  BSSY B0, `(.L_x_28) ;  /* 0x0000bcf000007945 */ /* 0x000fe20003800000 */
[----:B------:R-:W-:Y:S01]  /*2620*/  IMAD.WIDE.U32 R6, R220, UR4, R6 ;  /* 0x00000004dc067c25 */ /* 0x000fe2000f8e0006 */
[----:B------:R-:W-:-:S03]  /*2630*/  ISETP.GT.AND P0, PT, R3, RZ, P3 ;  /* 0x000000ff0300720c */ /* 0x000fc60001f04270 */
[----:B------:R-:W-:-:S04]  /*2640*/  IMAD R9, R220, UR5, R9 ;  /* 0x00000005dc097c24 */ /* 0x000fc8000f8e0209 */
[----:B------:R-:W-:Y:S01]  /*2650*/  IMAD.IADD R223, R7, 0x1, R9 ;  /* 0x0000000107df7824 */ /* 0x000fe200078e0209 */
[----:B------:R-:W-:Y:S06]  /*2660*/  @!P1 BRA `(.L_x_29) ;  /* 0x00000084006c9947 */ /* 0x000fec0003800000 */
[----:B------:R-:W0:Y:S01]  /*2670*/  LDC.64 R218, c[0x0][0x5b8] ;  /* 0x00016e00ffda7b82 */ /* 0x000e220000000a00 */
[----:B------:R-:W-:-:S07]  /*2680*/  ULDC.64 UR6, c[0x0][0x5c0] ;  /* 0x0001700000067ab9 */ /* 0x000fce0000000a00 */
[----:B------:R-:W1:Y:S08]  /*2690*/  LDC.64 R20, c[0x0][0x5b0] ;  /* 0x00016c00ff147b82 */ /* 0x000e700000000a00 */
[----:B------:R-:W2:Y:S01]  /*26a0*/  LDC.64 R14, c[0x0][0x5a8] ;  /* 0x00016a00ff0e7b82 */ /* 0x000ea20000000a00 */
[C---:B0-----:R-:W-:Y:S02]  /*26b0*/  IMAD R8, R218.reuse, UR9, RZ ;  /* 0x00000009da087c24 */ /* 0x041fe4000f8e02ff */
[----:B------:R-:W-:-:S04]  /*26c0*/  IMAD.WIDE.U32 R12, R218, UR41, R4 ;  /* 0x00000029da0c7c25 */ /* 0x000fc8000f8e0004 */
[----:B------:R-:W-:Y:S02]  /*26d0*/  IMAD R219, R219, UR41, R8 ;  /* 0x00000029dbdb7c24 */ /* 0x000fe4000f8e0208 */
[-C--:B-1----:R-:W-:Y:S02]  /*26e0*/  IMAD R19, R221, R20.reuse, RZ ;  /* 0x00000014dd137224 */ /* 0x082fe400078e02ff */
[----:B------:R-:W-:Y:S02]  /*26f0*/  IMAD.IADD R11, R13, 0x1, R219 ;  /* 0x000000010d0b7824 */ /* 0x000fe400078e02db */
[----:B------:R-:W-:Y:S02]  /*2700*/  IMAD.MOV.U32 R10, RZ, RZ, R12 ;  /* 0x000000ffff0a7224 */ /* 0x000fe400078e000c */
[C---:B------:R-:W-:Y:S02]  /*2710*/  IMAD R19, R220.reuse, R21, R19 ;  /* 0x00000015dc137224 */ /* 0x040fe400078e0213 */
[----:B------:R-:W-:-:S04]  /*2720*/  IMAD.WIDE.U32 R8, R220, R20, R10 ;  /* 0x00000014dc087225 */ /* 0x000fc800078e000a */
[----:B------:R-:W-:Y:S01]  /*2730*/  IMAD.IADD R7, R9, 0x1, R19 ;  /* 0x0000000109077824 */ /* 0x000fe200078e0213 */
[----:B--2---:R-:W-:-:S04]  /*2740*/  LEA R226, P1, R8, R14, 0x1 ;  /* 0x0000000e08e27211 */ /* 0x004fc800078208ff */
[----:B------:R-:W-:-:S05]  /*2750*/  LEA.HI.X R227, R8, R15, R7, 0x1, P1 ;  /* 0x0000000f08e37211 */ /* 0x000fca00008f0c07 */
[----:B------:R-:W2:Y:S01]  /*2760*/  @P0 LDG.E.LTC128B.U16 R224, desc[UR36][R226.64] ;  /* 0x00000024e2e00981 */ /* 0x000ea2000c1e1520 */
[C---:B------:R-:W-:Y:S01]  /*2770*/  LEA R8, P1, R6.reuse, UR6, 0x1 ;  /* 0x0000000606087c11 */ /* 0x040fe2000f8208ff */
[----:B------:R-:W-:Y:S03]  /*2780*/  BSSY B1, `(.L_x_30) ;  /* 0x0000011000017945 */ /* 0x000fe60003800000 */
[----:B------:R-:W-:Y:S01]  /*2790*/  LEA.HI.X R9, R6, UR7, R223, 0x1, P1 ;  /* 0x0000000706097c11 */ /* 0x000fe200088f0cdf */
[----:B------:R-:W-:-:S05]  /*27a0*/  IMAD.WIDE.U32 R222, R220, R20, R4 ;  /* 0x00000014dcde7225 */ /* 0x000fca00078e0004 */
[----:B------:R-:W-:-:S03]  /*27b0*/  IADD3 R223, R19, R223, RZ ;  /* 0x000000df13df7210 */ /* 0x000fc60007ffe0ff */
[----:B------:R-:W-:-:S04]  /*27c0*/  IMAD.WIDE.U32 R222, R218, UR41, R222 ;  /* 0x00000029dade7c25 */ /* 0x000fc8000f8e00de */
[----:B--2---:R-:W-:-:S04]  /*27d0*/  IMAD.U32 R7, R224, 0x10000, RZ ;  /* 0x00010000e0077824 */ /* 0x004fc800078e00ff */
[----:B------:R-:W-:-:S04]  /*27e0*/  FMUL R7, R7, R216 ;  /* 0x000000d807077220 */ /* 0x000fc80000400000 */
[----:B------:R-:W-:-:S05]  /*27f0*/  FFMA R7, R120, R217, R7 ;  /* 0x000000d978077223 */ /* 0x000fca0000000007 */
[----:B------:R-:W-:-:S04]  /*2800*/  F2FP.BF16.F32.PACK_AB R7, RZ, R7 ;  /* 0x00000007ff07723e */ /* 0x000fc800000010ff */
[----:B------:R-:W-:Y:S01]  /*2810*/  PRMT R120, R7, 0x7610, R120 ;  /* 0x0000761007787816 */ /* 0x000fe20000000078 */
[----:B------:R-:W-:-:S04]  /*2820*/  IMAD.IADD R7, R219, 0x1, R223 ;  /* 0x00000001db077824 */ /* 0x000fc800078e02df */
[----:B------:R0:W-:Y:S01]  /*2830*/  @P0 STG.E.U16 desc[UR36][R8.64], R120 ;  /* 0x0000007808000986 */ /* 0x0001e2000c101524 */
[----:B------:R-:W-:-:S04]  /*2840*/  LEA R6, P0, R222, R14, 0x1 ;  /* 0x0000000ede067211 */ /* 0x000fc800078008ff */
[----:B------:R-:W-:Y:S02]  /*2850*/  LEA.HI.X R7, R222, R15, R7, 0x1, P0 ;  /* 0x0000000fde077211 */ /* 0x000fe400000f0c07 */
[----:B------:R-:W-:-:S13]  /*2860*/  ISETP.GT.AND P0, PT, R3, 0x1, P3 ;  /* 0x000000010300780c */ /* 0x000fda0001f04270 */
[----:B0-----:R-:W-:Y:S05]  /*2870*/  @!P0 BRA `(.L_x_31) ;  /* 0x0000000000048947 */ /* 0x001fea0003800000 */
[----:B------:R0:W5:Y:S02]  /*2880*/  LDG.E.LTC128B.U16 R224, desc[UR36][R6.64+0x2] ;  /* 0x0000022406e07981 */ /* 0x000164000c1e1520 */
.L_x_31:
[----:B------:R-:W-:Y:S05]  /*2890*/  BSYNC B1 ;  /* 0x0000000000017941 */ /* 0x000fea0003800000 */
.L_x_30:
[----:B-----5:R-:W-:-:S04]  /*28a0*/  IMAD.U32 R223, R224, 0x10000, RZ ;  /* 0x00010000e0df7824 */ /* 0x020fc800078e00ff */
[----:B------:R-:W-:-:S04]  /*28b0*/  FMUL R120, R223, R216 ;  /* 0x000000d8df787220 */ /* 0x000fc80000400000 */
[----:B------:R-:W-:-:S05]  /*28c0*/  FFMA R120, R121, R217, R120 ;  /* 0x000000d979787223 */ /* 0x000fca0000000078 */
[----:B------:R-:W-:-:S04]  /*28d0*/  F2FP.BF16.F32.PACK_AB R120, RZ, R120 ;  /* 0x00000078ff78723e */ /* 0x000fc800000010ff */
[----:B------:R-:W-:Y:S01]  /*28e0*/  PRMT R121, R120, 0x7610, R121 ;  /* 0x0000761078797816 */ /* 0x000fe20000000079 */
[----:B------:R-:W-:-:S04]  /*28f0*/  IMAD.SHL.U32 R120, R20, 0x8, RZ ;  /* 0x0000000814787824 */ /* 0x000fc800078e00ff */
[----:B------:R1:W-:Y:S01]  /*2900*/  @P0 STG.E.U16 desc[UR36][R8.64+0x2], R121 ;  /* 0x0000027908000986 */ /* 0x0003e2000c101524 */
[----:B------:R-:W-:-:S04]  /*2910*/  ISETP.GT.AND P0, PT, R0, 0x8, PT ;  /* 0x000000080000780c */ /* 0x000fc80003f04270 */
[----:B------:R-:W-:Y:S02]  /*2920*/  ISETP.GT.AND P1, PT, R3, RZ, P0 ;  /* 0x000000ff0300720c */ /* 0x000fe40000724270 */
[----:B-1----:R-:W-:-:S03]  /*2930*/  SHF.L.U64.HI R121, R20, 0x3, R21 ;  /* 0x0000000314797819 */ /* 0x002fc60000010215 */
[----:B------:R-:W-:-:S04]  /*2940*/  IMAD.WIDE.U32 R222, R220, R20, R120 ;  /* 0x00000014dcde7225 */ /* 0x000fc800078e0078 */
[----:B------:R-:W-:Y:S01]  /*2950*/  IMAD.IADD R19, R19, 0x1, R223 ;  /* 0x0000000113137824 */ /* 0x000fe200078e02df */
[----:B------:R-:W-:-:S05]  /*2960*/  IADD3 R223, P2, R12, R222, RZ ;  /* 0x000000de0cdf7210 */ /* 0x000fca0007f5e0ff */
[----:B------:R-:W-:Y:S01]  /*2970*/  IMAD.X R226, R19, 0x1, R11, P2 ;  /* 0x0000000113e27824 */ /* 0x000fe200010e060b */
[----:B------:R-:W-:-:S04]  /*2980*/  LEA R228, P2, R223, R14, 0x1 ;  /* 0x0000000edfe47211 */ /* 0x000fc800078408ff */
[--C-:B------:R-:W-:Y:S02]  /*2990*/  LEA.HI.X R229, R223, R15, R226.reuse, 0x1, P2 ;  /* 0x0000000fdfe57211 */ /* 0x100fe400010f0ce2 */
[----:B------:R-:W-:-:S06]  /*29a0*/  PRMT R226, R224, 0x7610, R226 ;  /* 0x00007610e0e27816 */ /* 0x000fcc00000000e2 */
[----:B------:R-:W2:Y:S01]  /*29b0*/  @P1 LDG.E.LTC128B.U16 R226, desc[UR36][R228.64] ;  /* 0x00000024e4e21981 */ /* 0x000ea2000c1e1520 */
[----:B------:R-:W-:Y:S01]  /*29c0*/  IADD3 R224, P2, R4, R222, RZ ;  /* 0x000000de04e07210 */ /* 0x000fe20007f5e0ff */
[----:B------:R-:W-:Y:S01]  /*29d0*/  IMAD.U32 R227, RZ, RZ, UR4 ;  /* 0x00000004ffe37e24 */ /* 0x000fe2000f8e00ff */
[----:B------:R-:W-:Y:S03]  /*29e0*/  BSSY B1, `(.L_x_32) ;  /* 0x0000014000017945 */ /* 0x000fe60003800000 */
[----:B------:R-:W-:Y:S02]  /*29f0*/  IMAD.X R225, R5, 0x1, R19, P2 ;  /* 0x0000000105e17824 */ /* 0x000fe400010e0613 */
[----:B------:R-:W-:-:S04]  /*2a00*/  IMAD.WIDE.U32 R224, R218, UR41, R224 ;  /* 0x00000029dae07c25 */ /* 0x000fc8000f8e00e0 */
[----:B------:R-:W-:Y:S01]  /*2a10*/  IMAD.IADD R19, R219, 0x1, R225 ;  /* 0x00000001db137824 */ /* 0x000fe200078e02e1 */
[----:B------:R-:W-:-:S04]  /*2a20*/  LEA R222, P2, R224, R14, 0x1 ;  /* 0x0000000ee0de7211 */ /* 0x000fc800078408ff */
[----:B------:R-:W-:Y:S01]  /*2a30*/  LEA.HI.X R223, R224, R15, R19, 0x1, P2 ;  /* 0x0000000fe0df7211 */ /* 0x000fe200010f0c13 */
[----:B------:R-:W-:-:S05]  /*2a40*/  IMAD.U32 R224, RZ, RZ, UR5 ;  /* 0x00000005ffe07e24 */ /* 0x000fca000f8e00ff */
[----:B------:R-:W-:Y:S02]  /*2a50*/  SHF.L.U64.HI R227, R227, 0x4, R224 ;  /* 0x00000004e3e37819 */ /* 0x000fe400000102e0 */
[----:B--2---:R-:W-:-:S05]  /*2a60*/  SHF.L.U32 R19, R226, 0x10, RZ ;  /* 0x00000010e2137819 */ /* 0x004fca00000006ff */
[----:B------:R-:W-:-:S04]  /*2a70*/  FMUL R19, R19, R216 ;  /* 0x000000d813137220 */ /* 0x000fc80000400000 */
[----:B------:R-:W-:Y:S01]  /*2a80*/  FFMA R122, R122, R217, R19 ;  /* 0x000000d97a7a7223 */ /* 0x000fe20000000013 */
[----:B------:R-:W-:-:S04]  /*2a90*/  IMAD.U32 R19, RZ, RZ, UR4 ;  /* 0x00000004ff137e24 */ /* 0x000fc8000f8e00ff */
[----:B------:R-:W-:Y:S01]  /*2aa0*/  IMAD.SHL.U32 R19, R19, 0x10, RZ ;  /* 0x0000001013137824 */ /* 0x000fe200078e00ff */
[----:B------:R-:W-:-:S04]  /*2ab0*/  F2FP.BF16.F32.PACK_AB R122, RZ, R122 ;  /* 0x0000007aff7a723e */ /* 0x000fc800000010ff */
[----:B------:R-:W-:-:S05]  /*2ac0*/  IADD3 R224, P2, R19, R8, RZ ;  /* 0x0000000813e07210 */ /* 0x000fca0007f5e0ff */
[----:B------:R-:W-:-:S05]  /*2ad0*/  IMAD.X R225, R227, 0x1, R9, P2 ;  /* 0x00000001e3e17824 */ /* 0x000fca00010e0609 */
[----:B------:R1:W-:Y:S01]  /*2ae0*/  @P1 STG.E.U16 desc[UR36][R224.64], R122 ;  /* 0x0000007ae0001986 */ /* 0x0003e2000c101524 */
[----:B------:R-:W-:-:S13]  /*2af0*/  ISETP.GT.AND P1, PT, R3, 0x1, P0 ;  /* 0x000000010300780c */ /* 0x000fda0000724270 */
[----:B-1----:R-:W-:Y:S05]  /*2b00*/  @!P1 BRA `(.L_x_33) ;  /* 0x0000000000049947 */ /* 0x002fea0003800000 */
[----:B------:R1:W5:Y:S02]  /*2b10*/  LDG.E.LTC128B.U16 R226, desc[UR36][R222.64+0x2] ;  /* 0x00000224dee27981 */ /* 0x000364000c1e1520 */
.L_x_33:
[----:B------:R-:W-:Y:S05]  /*2b20*/  BSYNC B1 ;  /* 0x0000000000017941 */ /* 0x000fea0003800000 */
.L_x_32:
[----:B-----5:R-:W-:Y:S01]  /*2b30*/  IMAD.U32 R229, R226, 0x10000, RZ ;  /* 0x00010000e2e57824 */ /* 0x020fe200078e00ff */
[----:B------:R-:W-:Y:S01]  /*2b40*/  ISETP.GT.AND P2, PT, R3, 0x8, P3 ;  /* 0x000000080300780c */ /* 0x000fe20001f44270 */
[----:B------:R-:W-:Y:S02]  /*2b50*/  BSSY B1, `(.L_x_34) ;  /* 0x000000a000017945 */ /* 0x000fe40003800000 */
[----:B------:R-:W-:-:S04]  /*2b60*/  FMUL R122, R229, R216 ;  /* 0x000000d8e57a7220 */ /* 0x000fc80000400000 */
[----:B------:R-:W-:Y:S01]  /*2b70*/  FFMA R122, R123, R217, R122 ;  /* 0x000000d97b7a7223 */ /* 0x000fe2000000007a */
[----:B------:R-:W-:-:S04]  /*2b80*/  @P1 MOV R123, R225 ;  /* 0x000000e1007b1202 */ /* 0x000fc80000000f00 */
[----:B------:R-:W-:-:S04]  /*2b90*/  F2FP.BF16.F32.PACK_AB R122, RZ, R122 ;  /* 0x0000007aff7a723e */ /* 0x000fc800000010ff */
[----:B------:R-:W-:Y:S01]  /*2ba0*/  PRMT R228, R122, 0x7610, R228 ;  /* 0x000076107ae47816 */ /* 0x000fe200000000e4 */
[----:B------:R-:W-:-:S05]  /*2bb0*/  @P1 IMAD.MOV.U32 R122, RZ, RZ, R224 ;  /* 0x000000ffff7a1224 */ /* 0x000fca00078e00e0 */
[----:B------:R2:W-:Y:S01]  /*2bc0*/  @P1 STG.E.U16 desc[UR36][R122.64+0x2], R228 ;  /* 0x000002e47a001986 */ /* 0x0005e2000c101524 */
[----:B------:R-:W-:Y:S05]  /*2bd0*/  @!P2 BRA `(.L_x_35) ;  /* 0x000000000004a947 */ /* 0x000fea0003800000 */
[----:B------:R3:W5:Y:S02]  /*2be0*/  LDG.E.LTC128B.U16 R226, desc[UR36][R6.64+0x10] ;  /* 0x0000102406e27981 */ /* 0x000764000c1e1520 */
.L_x_35:
[----:B------:R-:W-:Y:S05]  /*2bf0*/  BSYNC B1 ;  /* 0x0000000000017941 */ /* 0x000fea0003800000 */
.L_x_34:
[----:B--2--5:R-:W-:Y:S01]  /*2c00*/  IMAD.U32 R123, R226, 0x10000, RZ ;  /* 0x00010000e27b7824 */ /* 0x024fe200078e00ff */
[----:B------:R-:W-:Y:S01]  /*2c10*/  ISETP.GT.AND P1, PT, R3, 0x9, P3 ;  /* 0x000000090300780c */ /* 0x000fe20001f24270 */
[----:B------:R-:W-:Y:S02]  /*2c20*/  BSSY B1, `(.L_x_36) ;  /* 0x0000007000017945 */ /* 0x000fe40003800000 */
[----:B------:R-:W-:-:S04]  /*2c30*/  FMUL R123, R123, R216 ;  /* 0x000000d87b7b7220 */ /* 0x000fc80000400000 */
[----:B------:R-:W-:-:S05]  /*2c40*/  FFMA R123, R124, R217, R123 ;  /* 0x000000d97c7b7223 */ /* 0x000fca000000007b */
[----:B------:R-:W-:-:S05]  /*2c50*/  F2FP.BF16.F32.PACK_AB R123, RZ, R123 ;  /* 0x0000007bff7b723e */ /* 0x000fca00000010ff */
[----:B------:R2:W-:Y:S01]  /*2c60*/  @P2 STG.E.U16 desc[UR36][R8.64+0x10], R123 ;  /* 0x0000107b08002986 */ /* 0x0005e2000c101524 */
[----:B------:R-:W-:Y:S05]  /*2c70*/  @!P1 BRA `(.L_x_37) ;  /* 0x0000000000049947 */ /* 0x000fea0003800000 */
[----:B------:R4:W5:Y:S02]  /*2c80*/  LDG.E.LTC128B.U16 R226, desc[UR36][R6.64+0x12] ;  /* 0x0000122406e27981 */ /* 0x000964000c1e1520 */
.L_x_37:
[----:B------:R-:W-:Y:S05]  /*2c90*/  BSYNC B1 ;  /* 0x0000000000017941 */ /* 0x000fea0003800000 */
.L_x_36:
        /* <DEDUP_REMOVED lines=9> */
.L_x_39:
[----:B------:R-:W-:Y:S05]  /*2d30*/  BSYNC B1 ;  /* 0x0000000000017941 */ /* 0x000fea0003800000 */
.L_x_38:
[----:B-----5:R-:W-:Y:S01]  /*2d40*/  IMAD.U32 R123, R226, 0x10000, RZ ;  /* 0x00010000e27b7824 */ /* 0x020fe200078e00ff */
[----:B------:R-:W-:Y:S01]  /*2d50*/  ISETP.GT.AND P1, PT, R3, 0x9, P0 ;  /* 0x000000090300780c */ /* 0x000fe20000724270 */
[----:B--2---:R-:W-:Y:S01]  /*2d60*/  @P2 IMAD.MOV.U32 R122, RZ, RZ, R224 ;  /* 0x000000ffff7a2224 */ /* 0x004fe200078e00e0 */
[----:B------:R-:W-:Y:S01]  /*2d70*/  BSSY B1, `(.L_x_40) ;  /* 0x0000009000017945 */ /* 0x000fe20003800000 */
[----:B------:R-:W-:-:S04]  /*2d80*/  FMUL R123, R123, R216 ;  /* 0x000000d87b7b7220 */ /* 0x000fc80000400000 */
[----:B------:R-:W-:-:S05]  /*2d90*/  FFMA R123, R126, R217, R123 ;  /* 0x000000d97e7b7223 */ /* 0x000fca000000007b */
[----:B------:R-:W-:-:S04]  /*2da0*/  F2FP.BF16.F32.PACK_AB R123, RZ, R123 ;  /* 0x0000007bff7b723e */ /* 0x000fc800000010ff */
[----:B------:R-:W-:Y:S01]  /*2db0*/  PRMT R124, R123, 0x7610, R124 ;  /* 0x000076107b7c7816 */ /* 0x000fe2000000007c */
[----:B------:R-:W-:-:S05]  /*2dc0*/  @P2 IMAD.MOV.U32 R123, RZ, RZ, R225 ;  /* 0x000000ffff7b2224 */ /* 0x000fca00078e00e1 */
[----:B------:R2:W-:Y:S01]  /*2dd0*/  @P2 STG.E.U16 desc[UR36][R122.64+0x10], R124 ;  /* 0x0000107c7a002986 */ /* 0x0005e2000c101524 */
[----:B------:R-:W-:Y:S05]  /*2de0*/  @!P1 BRA `(.L_x_41) ;  /* 0x0000000000049947 */ /* 0x000fea0003800000 */
[----:B------:R0:W5:Y:S02]  /*2df0*/  LDG.E.LTC128B.U16 R226, desc[UR36][R222.64+0x12] ;  /* 0x00001224dee27981 */ /* 0x000164000c1e1520 */
.L_x_41:
[----:B------:R-:W-:Y:S05]  /*2e00*/  BSYNC B1 ;  /* 0x0000000000017941 */ /* 0x000fea0003800000 */
.L_x_40:
[----:B--2--5:R-:W-:Y:S01]  /*2e10*/  IMAD.U32 R123, R226, 0x10000, RZ ;  /* 0x00010000e27b7824 */ /* 0x024fe200078e00ff */
[----:B------:R-:W-:Y:S01]  /*2e20*/  ISETP.GT.AND P2, PT, R3, 0x10, P3 ;  /* 0x000000100300780c */ /* 0x000fe20001f44270 */
[----:B------:R-:W-:Y:S02]  /*2e30*/  BSSY B1, `(.L_x_42) ;  /* 0x000000a000017945 */ /* 0x000fe40003800000 */
[----:B------:R-:W-:Y:S01]  /*2e40*/  FMUL R122, R123, R216 ;  /* 0x000000d87b7a7220 */ /* 0x000fe20000400000 */
[----:B------:R-:W-:-:S03]  /*2e50*/  @P1 MOV R123, R225 ;  /* 0x000000e1007b1202 */ /* 0x000fc60000000f00 */
[----:B------:R-:W-:-:S05]  /*2e60*/  FFMA R122, R127, R217, R122 ;  /* 0x000000d97f7a7223 */ /* 0x000fca000000007a */
[----:B------:R-:W-:-:S04]  /*2e70*/  F2FP.BF16.F32.PACK_AB R122, RZ, R122 ;  /* 0x0000007aff7a723e */ /* 0x000fc800000010ff */
[----:B------:R-:W-:Y:S01]  /*2e80*/  PRMT R124, R122, 0x7610, R124 ;  /* 0x000076107a7c7816 */ /* 0x000fe2000000007c */
[----:B------:R-:W-:-:S05]  /*2e90*/  @P1 IMAD.MOV.U32 R122, RZ, RZ, R224 ;  /* 0x000000ffff7a1224 */ /* 0x000fca00078e00e0 */
[----:B------:R2:W-:Y:S01]  /*2ea0*/  @P1 STG.E.U16 desc[UR36][R122.64+0x12], R124 ;  /* 0x0000127c7a001986 */ /* 0x0005e2000c101524 */
[----:B------:R-:W-:Y:S05]  /*2eb0*/  @!P2 BRA `(.L_x_43) ;  /* 0x000000000004a947 */ /* 0x000fea0003800000 */
[----:B------:R0:W5:Y:S02]  /*2ec0*/  LDG.E.LTC128B.U16 R226, desc[UR36][R6.64+0x20] ;  /* 0x0000202406e27981 */ /* 0x000164000c1e1520 */
.L_x_43:
[----:B------:R-:W-:Y:S05]  /*2ed0*/  BSYNC B1 ;  /* 0x0000000000017941 */ /* 0x000fea0003800000 */
.L_x_42:
        /* <DEDUP_REMOVED lines=9> */
.L_x_45:
[----:B------:R-:W-:Y:S05]  /*2f70*/  BSYNC B1 ;  /* 0x0000000000017941 */ /* 0x000fea0003800000 */
.L_x_44:
        /* <DEDUP_REMOVED lines=9> */
.L_x_47:
[----:B------:R-:W-:Y:S05]  /*3010*/  BSYNC B1 ;  /* 0x0000000000017941 */ /* 0x000fea0003800000 */
.L_x_46:
        /* <DEDUP_REMOVED lines=12> */
.L_x_49:
[----:B------:R-:W-:Y:S05]  /*30e0*/  BSYNC B1 ;  /* 0x0000000000017941 */ /* 0x000fea0003800000 */
.L_x_48:
        /* <DEDUP_REMOVED lines=12> */
.L_x_51:
[----:B------:R-:W-:Y:S05]  /*31b0*/  BSYNC B1 ;  /* 0x0000000000017941 */ /* 0x000fea0003800000 */
.L_x_50:
        /* <DEDUP_REMOVED lines=9> */
.L_x_53:
[----:B------:R-:W-:Y:S05]  /*3250*/  BSYNC B1 ;  /* 0x0000000000017941 */ /* 0x000fea0003800000 */
.L_x_52:
        /* <DEDUP_REMOVED lines=9> */
.L_x_55:
[----:B------:R-:W-:Y:S05]  /*32f0*/  BSYNC B1 ;  /* 0x0000000000017941 */ /* 0x000fea0003800000 */
.L_x_54:
        /* <DEDUP_REMOVED lines=12> */
.L_x_57:
[----:B------:R-:W-:Y:S05]  /*33c0*/  BSYNC B1 ;  /* 0x0000000000017941 */ /* 0x000fea0003800000 */
.L_x_56:
        /* <DEDUP_REMOVED lines=12> */
.L_x_59:
[----:B------:R-:W-:Y:S05]  /*3490*/  BSYNC B1 ;  /* 0x0000000000017941 */ /* 0x000fea0003800000 */
.L_x_58:
        /* <DEDUP_REMOVED lines=9> */
.L_x_61:
[----:B------:R-:W-:Y:S05]  /*3530*/  BSYNC B1 ;  /* 0x0000000000017941 */ /* 0x000fea0003800000 */
.L_x_60:
        /* <DEDUP_REMOVED lines=9> */
.L_x_63:
[----:B------:R-:W-:Y:S05]  /*35d0*/  BSYNC B1 ;  /* 0x0000000000017941 */ /* 0x000fea0003800000 */
.L_x_62:
        /* <DEDUP_REMOVED lines=12> */
.L_x_65:
[----:B------:R-:W-:Y:S05]  /*36a0*/  BSYNC B1 ;  /* 0x0000000000017941 */ /* 0x000fea0003800000 */
.L_x_64:
        /* <DEDUP_REMOVED lines=12> */
.L_x_67:
[----:B------:R-:W-:Y:S05]  /*3770*/  BSYNC B1 ;  /* 0x0000000000017941 */ /* 0x000fea0003800000 */
.L_x_66:
        /* <DEDUP_REMOVED lines=9> */
.L_x_69:
[----:B------:R-:W-:Y:S05]  /*3810*/  BSYNC B1 ;  /* 0x0000000000017941 */ /* 0x000fea0003800000 */
.L_x_68:
        /* <DEDUP_REMOVED lines=9> */
.L_x_71:
[----:B------:R-:W-:Y:S05]  /*38b0*/  BSYNC B1 ;  /* 0x0000000000017941 */ /* 0x000fea0003800000 */
.L_x_70:
        /* <DEDUP_REMOVED lines=12> */
.L_x_73:
[----:B------:R-:W-:Y:S05]  /*3980*/  BSYNC B1 ;  /* 0x0000000000017941 */ /* 0x000fea0003800000 */
.L_x_72:
        /* <DEDUP_REMOVED lines=12> */
.L_x_75:
[----:B------:R-:W-:Y:S05]  /*3a50*/  BSYNC B1 ;  /* 0x0000000000017941 */ /* 0x000fea0003800000 */
.L_x_74:
        /* <DEDUP_REMOVED lines=9> */
.L_x_77:
[----:B------:R-:W-:Y:S05]  /*3af0*/  BSYNC B1 ;  /* 0x0000000000017941 */ /* 0x000fea0003800000 */
.L_x_76:
        /* <DEDUP_REMOVED lines=9> */
.L_x_79:
[----:B------:R-:W-:Y:S05]  /*3b90*/  BSYNC B1 ;  /* 0x0000000000017941 */ /* 0x000fea0003800000 */
.L_x_78:
        /* <DEDUP_REMOVED lines=12> */
.L_x_81:
[----:B------:R-:W-:Y:S05]  /*3c60*/  BSYNC B1 ;  /* 0x0000000000017941 */ /* 0x000fea0003800000 */
.L_x_80:
        /* <DEDUP_REMOVED lines=12> */
.L_x_83:
[----:B------:R-:W-:Y:S05]  /*3d30*/  BSYNC B1 ;  /* 0x0000000000017941 */ /* 0x000fea0003800000 */
.L_x_82:
        /* <DEDUP_REMOVED lines=9> */
.L_x_85:
[----:B------:R-:W-:Y:S05]  /*3dd0*/  BSYNC B1 ;  /* 0x0000000000017941 */ /* 0x000fea0003800000 */
.L_x_84:
        /* <DEDUP_REMOVED lines=9> */
.L_x_87:
[----:B------:R-:W-:Y:S05]  /*3e70*/  BSYNC B1 ;  /* 0x0000000000017941 */ /* 0x000fea0003800000 */
.L_x_86:
        /* <DEDUP_REMOVED lines=12> */
.L_x_89:
[----:B------:R-:W-:Y:S05]  /*3f40*/  BSYNC B1 ;  /* 0x0000000000017941 */ /* 0x000fea0003800000 */
.L_x_88:
        /* <DEDUP_REMOVED lines=12> */
.L_x_91:
[----:B------:R-:W-:Y:S05]  /*4010*/  BSYNC B1 ;  /* 0x0000000000017941 */ /* 0x000fea0003800000 */
.L_x_90:
        /* <DEDUP_REMOVED lines=9> */
.L_x_93:
[----:B------:R-:W-:Y:S05]  /*40b0*/  BSYNC B1 ;  /* 0x0000000000017941 */ /* 0x000fea0003800000 */
.L_x_92:
        /* <DEDUP_REMOVED lines=9> */
.L_x_95:
[----:B------:R-:W-:Y:S05]  /*4150*/  BSYNC B1 ;  /* 0x0000000000017941 */ /* 0x000fea0003800000 */
.L_x_94:
        /* <DEDUP_REMOVED lines=12> */
.L_x_97:
[----:B------:R-:W-:Y:S05]  /*4220*/  BSYNC B1 ;  /* 0x0000000000017941 */ /* 0x000fea0003800000 */
.L_x_96:
        /* <DEDUP_REMOVED lines=12> */
.L_x_99:
[----:B------:R-:W-:Y:S05]  /*42f0*/  BSYNC B1 ;  /* 0x0000000000017941 */ /* 0x000fea0003800000 */
.L_x_98:
        /* <DEDUP_REMOVED lines=9> */
.L_x_101:
[----:B------:R-:W-:Y:S05]  /*4390*/  BSYNC B1 ;  /* 0x0000000000017941 */ /* 0x000fea0003800000 */
.L_x_100:
        /* <DEDUP_REMOVED lines=9> */
.L_x_103:
[----:B------:R-:W-:Y:S05]  /*4430*/  BSYNC B1 ;  /* 0x0000000000017941 */ /* 0x000fea0003800000 */
.L_x_102:
        /* <DEDUP_REMOVED lines=12> */
.L_x_105:
[----:B------:R-:W-:Y:S05]  /*4500*/  BSYNC B1 ;  /* 0x0000000000017941 */ /* 0x000fea0003800000 */
.L_x_104:
        /* <DEDUP_REMOVED lines=12> */
.L_x_107:
[----:B------:R-:W-:Y:S05]  /*45d0*/  BSYNC B1 ;  /* 0x0000000000017941 */ /* 0x000fea0003800000 */
.L_x_106:
        /* <DEDUP_REMOVED lines=9> */
.L_x_109:
[----:B------:R-:W-:Y:S05]  /*4670*/  BSYNC B1 ;  /* 0x0000000000017941 */ /* 0x000fea0003800000 */
.L_x_108:
        /* <DEDUP_REMOVED lines=9> */
.L_x_111:
[----:B------:R-:W-:Y:S05]  /*4710*/  BSYNC B1 ;  /* 0x0000000000017941 */ /* 0x000fea0003800000 */
.L_x_110:
        /* <DEDUP_REMOVED lines=12> */
.L_x_113:
[----:B------:R-:W-:Y:S05]  /*47e0*/  BSYNC B1 ;  /* 0x0000000000017941 */ /* 0x000fea0003800000 */
.L_x_112:
        /* <DEDUP_REMOVED lines=12> */
.L_x_115:
[----:B------:R-:W-:Y:S05]  /*48b0*/  BSYNC B1 ;  /* 0x0000000000017941 */ /* 0x000fea0003800000 */
.L_x_114:
        /* <DEDUP_REMOVED lines=9> */
.L_x_117:
[----:B------:R-:W-:Y:S05]  /*4950*/  BSYNC B1 ;  /* 0x0000000000017941 */ /* 0x000fea0003800000 */
.L_x_116:
        /* <DEDUP_REMOVED lines=9> */
.L_x_119:
[----:B------:R-:W-:Y:S05]  /*49f0*/  BSYNC B1 ;  /* 0x0000000000017941 */ /* 0x000fea0003800000 */
.L_x_118:
        /* <DEDUP_REMOVED lines=12> */
.L_x_121:
[----:B------:R-:W-:Y:S05]  /*4ac0*/  BSYNC B1 ;  /* 0x0000000000017941 */ /* 0x000fea0003800000 */
.L_x_120:
        /* <DEDUP_REMOVED lines=12> */
.L_x_123:
[----:B------:R-:W-:Y:S05]  /*4b90*/  BSYNC B1 ;  /* 0x0000000000017941 */ /* 0x000fea0003800000 */
.L_x_122:
        /* <DEDUP_REMOVED lines=9> */
.L_x_125:
[----:B------:R-:W-:Y:S05]  /*4c30*/  BSYNC B1 ;  /* 0x0000000000017941 */ /* 0x000fea0003800000 */
.L_x_124:
        /* <DEDUP_REMOVED lines=9> */
.L_x_127:
[----:B------:R-:W-:Y:S05]  /*4cd0*/  BSYNC B1 ;  /* 0x0000000000017941 */ /* 0x000fea0003800000 */
.L_x_126:
        /* <DEDUP_REMOVED lines=12> */
.L_x_129:
[----:B------:R-:W-:Y:S05]  /*4da0*/  BSYNC B1 ;  /* 0x0000000000017941 */ /* 0x000fea0003800000 */
.L_x_128:
        /* <DEDUP_REMOVED lines=12> */
.L_x_131:
[----:B------:R-:W-:Y:S05]  /*4e70*/  BSYNC B1 ;  /* 0x0000000000017941 */ /* 0x000fea0003800000 */
.L_x_130:
        /* <DEDUP_REMOVED lines=9> */
.L_x_133:
[----:B------:R-:W-:Y:S05]  /*4f10*/  BSYNC B1 ;  /* 0x0000000000017941 */ /* 0x000fea0003800000 */
.L_x_132:
        /* <DEDUP_REMOVED lines=9> */
.L_x_135:
[----:B------:R-:W-:Y:S05]  /*4fb0*/  BSYNC B1 ;  /* 0x0000000000017941 */ /* 0x000fea0003800000 */
.L_x_134:
        /* <DEDUP_REMOVED lines=12> */
.L_x_137:
[----:B------:R-:W-:Y:S05]  /*5080*/  BSYNC B1 ;  /* 0x0000000000017941 */ /* 0x000fea0003800000 */
.L_x_136:
        /* <DEDUP_REMOVED lines=12> */
.L_x_139:
[----:B------:R-:W-:Y:S05]  /*5150*/  BSYNC B1 ;  /* 0x0000000000017941 */ /* 0x000fea0003800000 */
.L_x_138:
        /* <DEDUP_REMOVED lines=9> */
.L_x_141:
[----:B------:R-:W-:Y:S05]  /*51f0*/  BSYNC B1 ;  /* 0x0000000000017941 */ /* 0x000fea0003800000 */
.L_x_140:
        /* <DEDUP_REMOVED lines=9> */
.L_x_143:
[----:B------:R-:W-:Y:S05]  /*5290*/  BSYNC B1 ;  /* 0x0000000000017941 */ /* 0x000fea0003800000 */
.L_x_142:
        /* <DEDUP_REMOVED lines=12> */
.L_x_145:
[----:B------:R-:W-:Y:S05]  /*5360*/  BSYNC B1 ;  /* 0x0000000000017941 */ /* 0x000fea0003800000 */
.L_x_144:
        /* <DEDUP_REMOVED lines=12> */
.L_x_147:
[----:B------:R-:W-:Y:S05]  /*5430*/  BSYNC B1 ;  /* 0x0000000000017941 */ /* 0x000fea0003800000 */
.L_x_146:
        /* <DEDUP_REMOVED lines=9> */
.L_x_149:
[----:B------:R-:W-:Y:S05]  /*54d0*/  BSYNC B1 ;  /* 0x0000000000017941 */ /* 0x000fea0003800000 */
.L_x_148:
        /* <DEDUP_REMOVED lines=9> */
.L_x_151:
[----:B------:R-:W-:Y:S05]  /*5570*/  BSYNC B1 ;  /* 0x0000000000017941 */ /* 0x000fea0003800000 */
.L_x_150:
        /* <DEDUP_REMOVED lines=12> */
.L_x_153:
[----:B------:R-:W-:Y:S05]  /*5640*/  BSYNC B1 ;  /* 0x0000000000017941 */ /* 0x000fea0003800000 */
.L_x_152:
        /* <DEDUP_REMOVED lines=12> */
.L_x_155:
[----:B------:R-:W-:Y:S05]  /*5710*/  BSYNC B1 ;  /* 0x0000000000017941 */ /* 0x000fea0003800000 */
.L_x_154:
        /* <DEDUP_REMOVED lines=9> */
.L_x_157:
[----:B------:R-:W-:Y:S05]  /*57b0*/  BSYNC B1 ;  /* 0x0000000000017941 */ /* 0x000fea0003800000 */
.L_x_156:
        /* <DEDUP_REMOVED lines=9> */
.L_x_159:
[----:B------:R-:W-:Y:S05]  /*5850*/  BSYNC B1 ;  /* 0x0000000000017941 */ /* 0x000fea0003800000 */
.L_x_158:
        /* <DEDUP_REMOVED lines=12> */
.L_x_161:
[----:B------:R-:W-:Y:S05]  /*5920*/  BSYNC B1 ;  /* 0x0000000000017941 */ /* 0x000fea0003800000 */
.L_x_160:
        /* <DEDUP_REMOVED lines=12> */
.L_x_163:
[----:B------:R-:W-:Y:S05]  /*59f0*/  BSYNC B1 ;  /* 0x0000000000017941 */ /* 0x000fea0003800000 */
.L_x_162:
        /* <DEDUP_REMOVED lines=9> */
.L_x_165:
[----:B------:R-:W-:Y:S05]  /*5a90*/  BSYNC B1 ;  /* 0x0000000000017941 */ /* 0x000fea0003800000 */
.L_x_164:
        /* <DEDUP_REMOVED lines=9> */
.L_x_167:
[----:B------:R-:W-:Y:S05]  /*5b30*/  BSYNC B1 ;  /* 0x0000000000017941 */ /* 0x000fea0003800000 */
.L_x_166:
        /* <DEDUP_REMOVED lines=12> */
.L_x_169:
[----:B------:R-:W-:Y:S05]  /*5c00*/  BSYNC B1 ;  /* 0x0000000000017941 */ /* 0x000fea0003800000 */
.L_x_168:
        /* <DEDUP_REMOVED lines=12> */
.L_x_171:
[----:B------:R-:W-:Y:S05]  /*5cd0*/  BSYNC B1 ;  /* 0x0000000000017941 */ /* 0x000fea0003800000 */
.L_x_170:
        /* <DEDUP_REMOVED lines=9> */
.L_x_173:
[----:B------:R-:W-:Y:S05]  /*5d70*/  BSYNC B1 ;  /* 0x0000000000017941 */ /* 0x000fea0003800000 */
.L_x_172:
        /* <DEDUP_REMOVED lines=9> */
.L_x_175:
[----:B------:R-:W-:Y:S05]  /*5e10*/  BSYNC B1 ;  /* 0x0000000000017941 */ /* 0x000fea0003800000 */
.L_x_174:
        /* <DEDUP_REMOVED lines=12> */
.L_x_177:
[----:B------:R-:W-:Y:S05]  /*5ee0*/  BSYNC B1 ;  /* 0x0000000000017941 */ /* 0x000fea0003800000 */
.L_x_176:
        /* <DEDUP_REMOVED lines=12> */
.L_x_179:
[----:B------:R-:W-:Y:S05]  /*5fb0*/  BSYNC B1 ;  /* 0x0000000000017941 */ /* 0x000fea0003800000 */
.L_x_178:
        /* <DEDUP_REMOVED lines=9> */
.L_x_181:
[----:B------:R-:W-:Y:S05]  /*6050*/  BSYNC B1 ;  /* 0x0000000000017941 */ /* 0x000fea0003800000 */
.L_x_180:
        /* <DEDUP_REMOVED lines=9> */
.L_x_183:
[----:B------:R-:W-:Y:S05]  /*60f0*/  BSYNC B1 ;  /* 0x0000000000017941 */ /* 0x000fea0003800000 */
.L_x_182:
        /* <DEDUP_REMOVED lines=12> */
.L_x_185:
[----:B------:R-:W-:Y:S05]  /*61c0*/  BSYNC B1 ;  /* 0x0000000000017941 */ /* 0x000fea0003800000 */
.L_x_184:
        /* <DEDUP_REMOVED lines=12> */
.L_x_187:
[----:B------:R-:W-:Y:S05]  /*6290*/  BSYNC B1 ;  /* 0x0000000000017941 */ /* 0x000fea0003800000 */
.L_x_186:
        /* <DEDUP_REMOVED lines=9> */
.L_x_189:
[----:B------:R-:W-:Y:S05]  /*6330*/  BSYNC B1 ;  /* 0x0000000000017941 */ /* 0x000fea0003800000 */
.L_x_188:
        /* <DEDUP_REMOVED lines=9> */
.L_x_191:
[----:B------:R-:W-:Y:S05]  /*63d0*/  BSYNC B1 ;  /* 0x0000000000017941 */ /* 0x000fea0003800000 */
.L_x_190:
        /* <DEDUP_REMOVED lines=12> */
.L_x_193:
[----:B------:R-:W-:Y:S05]  /*64a0*/  BSYNC B1 ;  /* 0x0000000000017941 */ /* 0x000fea0003800000 */
.L_x_192:
        /* <DEDUP_REMOVED lines=12> */
.L_x_195:
[----:B------:R-:W-:Y:S05]  /*6570*/  BSYNC B1 ;  /* 0x0000000000017941 */ /* 0x000fea0003800000 */
.L_x_194:
        /* <DEDUP_REMOVED lines=9> */
.L_x_197:
[----:B------:R-:W-:Y:S05]  /*6610*/  BSYNC B1 ;  /* 0x0000000000017941 */ /* 0x000fea0003800000 */
.L_x_196:
        /* <DEDUP_REMOVED lines=9> */
.L_x_199:
[----:B------:R-:W-:Y:S05]  /*66b0*/  BSYNC B1 ;  /* 0x0000000000017941 */ /* 0x000fea0003800000 */
.L_x_198:
        /* <DEDUP_REMOVED lines=12> */
.L_x_201:
[----:B------:R-:W-:Y:S05]  /*6780*/  BSYNC B1 ;  /* 0x0000000000017941 */ /* 0x000fea0003800000 */
.L_x_200:
        /* <DEDUP_REMOVED lines=12> */
.L_x_203:
[----:B------:R-:W-:Y:S05]  /*6850*/  BSYNC B1 ;  /* 0x0000000000017941 */ /* 0x000fea0003800000 */
.L_x_202:
        /* <DEDUP_REMOVED lines=9> */
.L_x_205:
[----:B------:R-:W-:Y:S05]  /*68f0*/  BSYNC B1 ;  /* 0x0000000000017941 */ /* 0x000fea0003800000 */
.L_x_204:
        /* <DEDUP_REMOVED lines=9> */
.L_x_207:
[----:B------:R-:W-:Y:S05]  /*6990*/  BSYNC B1 ;  /* 0x0000000000017941 */ /* 0x000fea0003800000 */
.L_x_206:
        /* <DEDUP_REMOVED lines=12> */
.L_x_209:
[----:B------:R-:W-:Y:S05]  /*6a60*/  BSYNC B1 ;  /* 0x0000000000017941 */ /* 0x000fea0003800000 */
.L_x_208:
        /* <DEDUP_REMOVED lines=12> */
.L_x_211:
[----:B------:R-:W-:Y:S05]  /*6b30*/  BSYNC B1 ;  /* 0x0000000000017941 */ /* 0x000fea0003800000 */
.L_x_210:
        /* <DEDUP_REMOVED lines=9> */
.L_x_213:
[----:B------:R-:W-:Y:S05]  /*6bd0*/  BSYNC B1 ;  /* 0x0000000000017941 */ /* 0x000fea0003800000 */
.L_x_212:
[----:B0--345:R-:W-:Y:S01]  /*6be0*/  IMAD.U32 R7, R226, 0x10000, RZ ;  /* 0x00010000e2077824 */ /* 0x039fe200078e00ff */
[----:B------:R-:W-:Y:S01]  /*6bf0*/  ISETP.GT.AND P2, PT, R3, 0xb8, P0 ;  /* 0x000000b80300780c */ /* 0x000fe20000744270 */
[----:B------:R-:W-:Y:S02]  /*6c00*/  BSSY B1, `(.L_x_214) ;  /* 0x000000a000017945 */ /* 0x000fe40003800000 */
[----:B------:R-:W-:Y:S01]  /*6c10*/  FMUL R6, R7, R216 ;  /* 0x000000d807067220 */ /* 0x000fe20000400000 */
[----:B------:R-:W-:-:S03]  /*6c20*/  @P3 IMAD.MOV.U32 R7, RZ, RZ, R9 ;  /* 0x000000ffff073224 */ /* 0x000fc600078e0009 */
[----:B------:R-:W-:-:S05]  /*6c30*/  FFMA R6, R213, R217, R6 ;  /* 0x000000d9d5067223 */ /* 0x000fca0000000006 */
[----:B------:R-:W-:-:S04]  /*6c40*/  F2FP.BF16.F32.PACK_AB R6, RZ, R6 ;  /* 0x00000006ff06723e */ /* 0x000fc800000010ff */
[----:B------:R-:W-:Y:S01]  /*6c50*/  PRMT R122, R6, 0x7610, R122 ;  /* 0x00007610067a7816 */ /* 0x000fe2000000007a */
[----:B------:R-:W-:-:S05]  /*6c60*/  @P3 IMAD.MOV.U32 R6, RZ, RZ, R8 ;  /* 0x000000ffff063224 */ /* 0x000fca00078e0008 */
[----:B------:R0:W-:Y:S01]  /*6c70*/  @P3 STG.E.U16 desc[UR36][R6.64+0x172], R122 ;  /* 0x0001727a06003986 */ /* 0x0001e2000c101524 */
[----:B------:R-:W-:Y:S05]  /*6c80*/  @!P2 BRA `(.L_x_215) ;  /* 0x000000000004a947 */ /* 0x000fea0003800000 */
[----:B------:R3:W5:Y:S02]  /*6c90*/  LDG.E.LTC128B.U16 R226, desc[UR36][R222.64+0x170] ;  /* 0x00017024dee27981 */ /* 0x000764000c1e1520 */
.L_x_215:
[----:B------:R-:W-:Y:S05]  /*6ca0*/  BSYNC B1 ;  /* 0x0000000000017941 */ /* 0x000fea0003800000 */
.L_x_214:
[----:B0----5:R-:W-:Y:S01]  /*6cb0*/  IMAD.U32 R7, R226, 0x10000, RZ ;  /* 0x00010000e2077824 */ /* 0x021fe200078e00ff */
[----:B------:R-:W-:Y:S01]  /*6cc0*/  ISETP.GT.AND P1, PT, R3, 0xb9, P0 ;  /* 0x000000b90300780c */ /* 0x000fe20000724270 */
[----:B------:R-:W-:Y:S01]  /*6cd0*/  @P2 IMAD.MOV.U32 R6, RZ, RZ, R224 ;  /* 0x000000ffff062224 */ /* 0x000fe200078e00e0 */
[----:B------:R-:W-:Y:S01]  /*6ce0*/  BSSY B1, `(.L_x_216) ;  /* 0x000000a000017945 */ /* 0x000fe20003800000 */
[----:B------:R-:W-:Y:S01]  /*6cf0*/  FMUL R7, R7, R216 ;  /* 0x000000d807077220 */ /* 0x000fe20000400000 */
[----:B------:R-:W-:-:S03]  /*6d00*/  IADD3 R127, P0, R220, 0x80, RZ ;  /* 0x00000080dc7f7810 */ /* 0x000fc60007f1e0ff */
[----:B------:R-:W-:-:S05]  /*6d10*/  FFMA R7, R214, R217, R7 ;  /* 0x000000d9d6077223 */ /* 0x000fca0000000007 */
[----:B------:R-:W-:-:S04]  /*6d20*/  F2FP.BF16.F32.PACK_AB R7, RZ, R7 ;  /* 0x00000007ff07723e */ /* 0x000fc800000010ff */
[----:B------:R-:W-:Y:S01]  /*6d30*/  PRMT R122, R7, 0x7610, R122 ;  /* 0x00007610077a7816 */ /* 0x000fe2000000007a */
[----:B------:R-:W-:-:S05]  /*6d40*/  @P2 IMAD.MOV.U32 R7, RZ, RZ, R225 ;  /* 0x000000ffff072224 */ /* 0x000fca00078e00e1 */
[----:B------:R0:W-:Y:S01]  /*6d50*/  @P2 STG.E.U16 desc[UR36][R6.64+0x170], R122 ;  /* 0x0001707a06002986 */ /* 0x0001e2000c101524 */
[----:B------:R-:W-:Y:S05]  /*6d60*/  @!P1 BRA `(.L_x_217) ;  /* 0x0000000000049947 */ /* 0x000fea0003800000 */
[----:B------:R4:W5:Y:S02]  /*6d70*/  LDG.E.LTC128B.U16 R226, desc[UR36][R222.64+0x172] ;  /* 0x00017224dee27981 */ /* 0x000964000c1e1520 */
.L_x_217:
[----:B------:R-:W-:Y:S05]  /*6d80*/  BSYNC B1 ;  /* 0x0000000000017941 */ /* 0x000fea0003800000 */
.L_x_216:
[----:B0----5:R-:W-:Y:S01]  /*6d90*/  SHF.L.U32 R7, R226, 0x10, RZ ;  /* 0x00000010e2077819 */ /* 0x021fe200000006ff */
[----:B------:R-:W-:Y:S01]  /*6da0*/  IMAD.X R221, RZ, RZ, R221, P0 ;  /* 0x000000ffffdd7224 */ /* 0x000fe200000e06dd */
[----:B------:R-:W-:Y:S01]  /*6db0*/  ISETP.GT.AND P0, PT, R0, 0x80, PT ;  /* 0x000000800000780c */ /* 0x000fe20003f04270 */
[----:B------:R-:W-:Y:S02]  /*6dc0*/  BSSY B1, `(.L_x_218) ;  /* 0x000000f000017945 */ /* 0x000fe40003800000 */
[----:B------:R-:W-:Y:S01]  /*6dd0*/  FMUL R6, R7, R216 ;  /* 0x000000d807067220 */ /* 0x000fe20000400000 */
[----:B------:R-:W-:Y:S01]  /*6de0*/  ISETP.GT.AND P3, PT, R3, RZ, P0 ;  /* 0x000000ff0300720c */ /* 0x000fe20000764270 */
[-C--:B------:R-:W-:Y:S02]  /*6df0*/  IMAD R122, R221, R20.reuse, RZ ;  /* 0x00000014dd7a7224 */ /* 0x080fe400078e02ff */
[----:B------:R-:W-:Y:S01]  /*6e00*/  FFMA R215, R215, R217, R6 ;  /* 0x000000d9d7d77223 */ /* 0x000fe20000000006 */
[----:B------:R-:W-:-:S04]  /*6e10*/  IMAD.WIDE.U32 R6, R127, R20, R10 ;  /* 0x000000147f067225 */ /* 0x000fc800078e000a */
[----:B------:R-:W-:Y:S01]  /*6e20*/  F2FP.BF16.F32.PACK_AB R215, RZ, R215 ;  /* 0x000000d7ffd7723e */ /* 0x000fe200000010ff */
[----:B------:R-:W-:Y:S01]  /*6e30*/  IMAD R125, R127, R21, R122 ;  /* 0x000000157f7d7224 */ /* 0x000fe200078e027a */
[----:B------:R-:W-:-:S03]  /*6e40*/  LEA R122, P2, R6, R14, 0x1 ;  /* 0x0000000e067a7211 */ /* 0x000fc600078408ff */
[----:B------:R0:W-:Y:S01]  /*6e50*/  @P1 STG.E.U16 desc[UR36][R224.64+0x172], R215 ;  /* 0x000172d7e0001986 */ /* 0x0001e2000c101524 */
[----:B------:R-:W-:-:S05]  /*6e60*/  IMAD.IADD R7, R7, 0x1, R125 ;  /* 0x0000000107077824 */ /* 0x000fca00078e027d */
[----:B--2---:R-:W-:Y:S01]  /*6e70*/  LEA.HI.X R123, R6, R15, R7, 0x1, P2 ;  /* 0x0000000f067b7211 */ /* 0x004fe200010f0c07 */
[----:B------:R-:W-:Y:S01]  /*6e80*/  IMAD.WIDE.U32 R6, R127, R20, R4 ;  /* 0x000000147f067225 */ /* 0x000fe200078e0004 */
[----:B------:R-:W-:Y:S06]  /*6e90*/  @!P3 BRA `(.L_x_219) ;  /* 0x000000000004b947 */ /* 0x000fec0003800000 */
[----:B------:R2:W5:Y:S02]  /*6ea0*/  LDG.E.LTC128B.U16 R226, desc[UR36][R122.64] ;  /* 0x000000247ae27981 */ /* 0x000564000c1e1520 */
.L_x_219:
[----:B------:R-:W-:Y:S05]  /*6eb0*/  BSYNC B1 ;  /* 0x0000000000017941 */ /* 0x000fea0003800000 */
.L_x_218:
[----:B-----5:R-:W-:Y:S01]  /*6ec0*/  IMAD.U32 R21, R226, 0x10000, RZ ;  /* 0x00010000e2157824 */ /* 0x020fe200078e00ff */
[----:B------:R-:W-:Y:S01]  /*6ed0*/  ISETP.GT.AND P2, PT, R3, 0x1, P0 ;  /* 0x000000010300780c */ /* 0x000fe20000744270 */
[----:B------:R-:W-:Y:S01]  /*6ee0*/  IMAD.IADD R7, R125, 0x1, R7 ;  /* 0x000000017d077824 */ /* 0x000fe200078e0207 */
[----:B------:R-:W-:Y:S01]  /*6ef0*/  BSSY B1, `(.L_x_220) ;  /* 0x0000010000017945 */ /* 0x000fe20003800000 */
[----:B------:R-:W-:Y:S02]  /*6f00*/  IMAD.U32 R129, RZ, RZ, UR4 ;  /* 0x00000004ff817e24 */ /* 0x000fe4000f8e00ff */
[----:B------:R-:W-:Y:S01]  /*6f10*/  FMUL R21, R21, R216 ;  /* 0x000000d815157220 */ /* 0x000fe20000400000 */
[----:B--2---:R-:W-:-:S04]  /*6f20*/  IMAD.WIDE.U32 R122, R218, UR41, R6 ;  /* 0x00000029da7a7c25 */ /* 0x004fc8000f8e0006 */
[----:B------:R-:W-:Y:S01]  /*6f30*/  FFMA R21, R24, R217, R21 ;  /* 0x000000d918157223 */ /* 0x000fe20000000015 */
[----:B------:R-:W-:Y:S01]  /*6f40*/  IMAD.U32 R7, RZ, RZ, UR4 ;  /* 0x00000004ff077e24 */ /* 0x000fe2000f8e00ff */
[----:B------:R-:W-:Y:S01]  /*6f50*/  LEA R6, P1, R129, R8, 0x8 ;  /* 0x0000000881067211 */ /* 0x000fe200078240ff */
[----:B------:R-:W-:Y:S01]  /*6f60*/  IMAD.U32 R124, RZ, RZ, UR5 ;  /* 0x00000005ff7c7e24 */ /* 0x000fe2000f8e00ff */
[----:B------:R-:W-:Y:S02]  /*6f70*/  IADD3 R24, R219, R123, RZ ;  /* 0x0000007bdb187210 */ /* 0x000fe40007ffe0ff */
[----:B------:R-:W-:Y:S02]  /*6f80*/  F2FP.BF16.F32.PACK_AB R21, RZ, R21 ;  /* 0x00000015ff15723e */ /* 0x000fe400000010ff */
[----:B------:R-:W-:Y:S02]  /*6f90*/  LEA.HI.X R7, R7, R9, R124, 0x8, P1 ;  /* 0x0000000907077211 */ /* 0x000fe400008f447c */
[----:B------:R-:W-:-:S03]  /*6fa0*/  LEA R8, P4, R122, R14, 0x1 ;  /* 0x0000000e7a087211 */ /* 0x000fc600078808ff */
[----:B------:R2:W-:Y:S01]  /*6fb0*/  @P3 STG.E.U16 desc[UR36][R6.64], R21 ;  /* 0x0000001506003986 */ /* 0x0005e2000c101524 */
[----:B------:R-:W-:Y:S01]  /*6fc0*/  LEA.HI.X R9, R122, R15, R24, 0x1, P4 ;  /* 0x0000000f7a097211 */ /* 0x000fe200020f0c18 */
[----:B------:R-:W-:Y:S08]  /*6fd0*/  @!P2 BRA `(.L_x_221) ;  /* 0x000000000004a947 */ /* 0x000ff00003800000 */
[----:B------:R0:W5:Y:S02]  /*6fe0*/  LDG.E.LTC128B.U16 R226, desc[UR36][R8.64+0x2] ;  /* 0x0000022408e27981 */ /* 0x000164000c1e1520 */
.L_x_221:
[----:B------:R-:W-:Y:S05]  /*6ff0*/  BSYNC B1 ;  /* 0x0000000000017941 */ /* 0x000fea0003800000 */
.L_x_220:
[----:B-----5:R-:W-:Y:S01]  /*7000*/  IMAD.U32 R13, R226, 0x10000, RZ ;  /* 0x00010000e20d7824 */ /* 0x020fe200078e00ff */
[----:B------:R-:W-:Y:S01]  /*7010*/  ISETP.GT.AND P1, PT, R0, 0x88, PT ;  /* 0x000000880000780c */ /* 0x000fe20003f24270 */
[----:B--2---:R-:W-:Y:S01]  /*7020*/  IMAD.WIDE.U32 R20, R127, R20, R120 ;  /* 0x000000147f147225 */ /* 0x004fe200078e0078 */
[----:B------:R-:W-:Y:S03]  /*7030*/  BSSY B1, `(.L_x_222) ;  /* 0x000000e000017945 */ /* 0x000fe60003800000 */
[----:B------:R-:W-:Y:S01]  /*7040*/  FMUL R10, R13, R216 ;  /* 0x000000d80d0a7220 */ /* 0x000fe20000400000 */
[----:B------:R-:W-:Y:S01]  /*7050*/  ISETP.GT.AND P3, PT, R3, RZ, P1 ;  /* 0x000000ff0300720c */ /* 0x000fe20000f64270 */
[----:B------:R-:W-:Y:S01]  /*7060*/  IMAD.IADD R125, R125, 0x1, R21 ;  /* 0x000000017d7d7824 */ /* 0x000fe200078e0215 */
[-C--:B------:R-:W-:Y:S01]  /*7070*/  IADD3 R13, P5, R12, R20.reuse, RZ ;  /* 0x000000140c0d7210 */ /* 0x080fe20007fbe0ff */
[----:B------:R-:W-:Y:S01]  /*7080*/  FFMA R10, R25, R217, R10 ;  /* 0x000000d9190a7223 */ /* 0x000fe2000000000a */
[----:B------:R-:W-:-:S03]  /*7090*/  IADD3 R12, P4, R4, R20, RZ ;  /* 0x00000014040c7210 */ /* 0x000fc60007f9e0ff */
[----:B------:R-:W-:Y:S01]  /*70a0*/  IMAD.X R0, R125, 0x1, R11, P5 ;  /* 0x000000017d007824 */ /* 0x000fe200028e060b */
[----:B------:R-:W-:Y:S02]  /*70b0*/  F2FP.BF16.F32.PACK_AB R20, RZ, R10 ;  /* 0x0000000aff14723e */ /* 0x000fe400000010ff */
[----:B------:R-:W-:-:S03]  /*70c0*/  LEA R10, P5, R13, R14, 0x1 ;  /* 0x0000000e0d0a7211 */ /* 0x000fc600078a08ff */
[----:B------:R2:W-:Y:S01]  /*70d0*/  @P2 STG.E.U16 desc[UR36][R6.64+0x2], R20 ;  /* 0x0000021406002986 */ /* 0x0005e2000c101524 */
[----:B------:R-:W-:Y:S01]  /*70e0*/  LEA.HI.X R11, R13, R15, R0, 0x1, P5 ;  /* 0x0000000f0d0b7211 */ /* 0x000fe200028f0c00 */
[----:B------:R-:W-:Y:S08]  /*70f0*/  @!P3 BRA `(.L_x_223) ;  /* 0x000000000004b947 */ /* 0x000ff00003800000 */
[----:B------:R0:W5:Y:S02]  /*7100*/  LDG.E.LTC128B.U16 R226, desc[UR36][R10.64] ;  /* 0x000000240ae27981 */ /* 0x000164000c1e1520 */
.L_x_223:
[----:B------:R-:W-:Y:S05]  /*7110*/  BSYNC B1 ;  /* 0x0000000000017941 */ /* 0x000fea0003800000 */
.L_x_222:
[----:B0----5:R-:W-:Y:S01]  /*7120*/  IMAD.U32 R11, R226, 0x10000, RZ ;  /* 0x00010000e20b7824 */ /* 0x021fe200078e00ff */
[----:B------:R-:W-:Y:S01]  /*7130*/  ISETP.GT.AND P2, PT, R3, 0x1, P1 ;  /* 0x000000010300780c */ /* 0x000fe20000f44270 */
[----:B------:R-:W-:Y:S01]  /*7140*/  IMAD.X R13, R5, 0x1, R125, P4 ;  /* 0x00000001050d7824 */ /* 0x000fe200020e067d */
[----:B------:R-:W-:Y:S01]  /*7150*/  IADD3 R4, P4, R6, R19, RZ ;  /* 0x0000001306047210 */ /* 0x000fe20007f9e0ff */
[----:B------:R-:W-:Y:S01]  /*7160*/  FMUL R5, R11, R216 ;  /* 0x000000d80b057220 */ /* 0x000fe20000400000 */
[----:B------:R-:W-:Y:S01]  /*7170*/  BSSY B1, `(.L_x_224) ;  /* 0x000000b000017945 */ /* 0x000fe20003800000 */
[----:B------:R-:W-:-:S04]  /*7180*/  IMAD.WIDE.U32 R10, R218, UR41, R12 ;  /* 0x00000029da0a7c25 */ /* 0x000fc8000f8e000c */
[----:B------:R-:W-:Y:S01]  /*7190*/  FFMA R5, R26, R217, R5 ;  /* 0x000000d91a057223 */ /* 0x000fe20000000005 */
[----:B------:R-:W-:Y:S01]  /*71a0*/  IMAD.IADD R219, R219, 0x1, R11 ;  /* 0x00000001dbdb7824 */ /* 0x000fe200078e020b */
[----:B------:R-:W-:-:S03]  /*71b0*/  LEA R14, P5, R10, R14, 0x1 ;  /* 0x0000000e0a0e7211 */ /* 0x000fc600078a08ff */
[----:B------:R-:W-:Y:S01]  /*71c0*/  F2FP.BF16.F32.PACK_AB R0, RZ, R5 ;  /* 0x00000005ff00723e */ /* 0x000fe200000010ff */
[----:B------:R-:W-:Y:S01]  /*71d0*/  IMAD.X R5, R7, 0x1, R227, P4 ;  /* 0x0000000107057824 */ /* 0x000fe200020e06e3 */
[----:B------:R-:W-:-:S04]  /*71e0*/  LEA.HI.X R15, R10, R15, R219, 0x1, P5 ;  /* 0x0000000f0a0f7211 */ /* 0x000fc800028f0cdb */
[----:B------:R0:W-:Y:S01]  /*71f0*/  @P3 STG.E.U16 desc[UR36][R4.64], R0 ;  /* 0x0000000004003986 */ /* 0x0001e2000c101524 */
[----:B------:R-:W-:Y:S05]  /*7200*/  @!P2 BRA `(.L_x_225) ;  /* 0x000000000004a947 */ /* 0x000fea0003800000 */
[----:B------:R0:W5:Y:S02]  /*7210*/  LDG.E.LTC128B.U16 R226, desc[UR36][R14.64+0x2] ;  /* 0x000002240ee27981 */ /* 0x000164000c1e1520 */
.L_x_225:
[----:B------:R-:W-:Y:S05]  /*7220*/  BSYNC B1 ;  /* 0x0000000000017941 */ /* 0x000fea0003800000 */
.L_x_224:
[----:B-----5:R-:W-:Y:S01]  /*7230*/  SHF.L.U32 R11, R226, 0x10, RZ ;  /* 0x00000010e20b7819 */ /* 0x020fe200000006ff */
[----:B------:R-:W-:Y:S01]  /*7240*/  BSSY B1, `(.L_x_226) ;  /* 0x0000008000017945 */ /* 0x000fe20003800000 */
[----:B------:R-:W-:-:S03]  /*7250*/  ISETP.GT.AND P3, PT, R3, 0x8, P0 ;  /* 0x000000080300780c */ /* 0x000fc60000764270 */
[----:B0-----:R-:W-:-:S04]  /*7260*/  FMUL R0, R11, R216 ;  /* 0x000000d80b007220 */ /* 0x001fc80000400000 */
[----:B------:R-:W-:-:S05]  /*7270*/  FFMA R0, R27, R217, R0 ;  /* 0x000000d91b007223 */ /* 0x000fca0000000000 */
[----:B------:R-:W-:-:S05]  /*7280*/  F2FP.BF16.F32.PACK_AB R0, RZ, R0 ;  /* 0x00000000ff00723e */ /* 0x000fca00000010ff */
[----:B------:R0:W-:Y:S01]  /*7290*/  @P2 STG.E.U16 desc[UR36][R4.64+0x2], R0 ;  /* 0x0000020004002986 */ /* 0x0001e2000c101524 */
[----:B------:R-:W-:Y:S05]  /*72a0*/  @!P3 BRA `(.L_x_227) ;  /* 0x000000000004b947 */ /* 0x000fea0003800000 */
[----:B------:R0:W5:Y:S02]  /*72b0*/  LDG.E.LTC128B.U16 R226, desc[UR36][R8.64+0x10] ;  /* 0x0000102408e27981 */ /* 0x000164000c1e1520 */
.L_x_227:
[----:B------:R-:W-:Y:S05]  /*72c0*/  BSYNC B1 ;  /* 0x0000000000017941 */ /* 0x000fea0003800000 */
.L_x_226:
[----:B-----5:R-:W-:Y:S01]  /*72d0*/  IMAD.U32 R11, R226, 0x10000, RZ ;  /* 0x00010000e20b7824 */ /* 0x020fe200078e00ff */
        /* <DEDUP_REMOVED lines=8> */
.L_x_229:
[----:B------:R-:W-:Y:S05]  /*7360*/  BSYNC B1 ;  /* 0x0000000000017941 */ /* 0x000fea0003800000 */
.L_x_228:
[----:B0----5:R-:W-:Y:S01]  /*7370*/  IMAD.U32 R11, R226, 0x10000, RZ ;  /* 0x00010000e20b7824 */ /* 0x021fe200078e00ff */
        /* <DEDUP_REMOVED lines=8> */
.L_x_231:
[----:B------:R-:W-:Y:S05]  /*7400*/  BSYNC B1 ;  /* 0x0000000000017941 */ /* 0x000fea0003800000 */
.L_x_230:
        /* <DEDUP_REMOVED lines=9> */
.L_x_233:
[----:B------:R-:W-:Y:S05]  /*74a0*/  BSYNC B1 ;  /* 0x0000000000017941 */ /* 0x000fea0003800000 */
.L_x_232:
        /* <DEDUP_REMOVED lines=9> */
.L_x_235:
[----:B------:R-:W-:Y:S05]  /*7540*/  BSYNC B1 ;  /* 0x0000000000017941 */ /* 0x000fea0003800000 */
.L_x_234:
        /* <DEDUP_REMOVED lines=9> */
.L_x_237:
[----:B------:R-:W-:Y:S05]  /*75e0*/  BSYNC B1 ;  /* 0x0000000000017941 */ /* 0x000fea0003800000 */
.L_x_236:
        /* <DEDUP_REMOVED lines=9> */
.L_x_239:
[----:B------:R-:W-:Y:S05]  /*7680*/  BSYNC B1 ;  /* 0x0000000000017941 */ /* 0x000fea0003800000 */
.L_x_238:
        /* <DEDUP_REMOVED lines=9> */
.L_x_241:
[----:B------:R-:W-:Y:S05]  /*7720*/  BSYNC B1 ;  /* 0x0000000000017941 */ /* 0x000fea0003800000 */
.L_x_240:
[----:B0----5:R-:W-:Y:S01]  /*7730*/  SHF.L.U32 R11, R226, 0x10, RZ ;  /* 0x00000010e20b7819 */ /* 0x021fe200000006ff */
[----:B------:R-:W-:Y:S01]  /*7740*/  BSSY B1, `(.L_x_242) ;  /* 0x0000008000017945 */ /* 0x000fe20003800000 */
[----:B------:R-:W-:-:S03]  /*7750*/  ISETP.GT.AND P3, PT, R3, 0x18, P0 ;  /* 0x000000180300780c */ /* 0x000fc60000764270 */
[----:B------:R-:W-:-:S04]  /*7760*/  FMUL R0, R11, R216 ;  /* 0x000000d80b007220 */ /* 0x000fc80000400000 */
[----:B------:R-:W-:-:S05]  /*7770*/  FFMA R0, R35, R217, R0 ;  /* 0x000000d923007223 */ /* 0x000fca0000000000 */
[----:B------:R-:W-:-:S05]  /*7780*/  F2FP.BF16.F32.PACK_AB R0, RZ, R0 ;  /* 0x00000000ff00723e */ /* 0x000fca00000010ff */
[----:B------:R0:W-:Y:S01]  /*7790*/  @P2 STG.E.U16 desc[UR36][R4.64+0x22], R0 ;  /* 0x0000220004002986 */ /* 0x0001e2000c101524 */
[----:B------:R-:W-:Y:S05]  /*77a0*/  @!P3 BRA `(.L_x_243) ;  /* 0x000000000004b947 */ /* 0x000fea0003800000 */
[----:B------:R0:W5:Y:S02]  /*77b0*/  LDG.E.LTC128B.U16 R226, desc[UR36][R8.64+0x30] ;  /* 0x0000302408e27981 */ /* 0x000164000c1e1520 */
.L_x_243:
[----:B------:R-:W-:Y:S05]  /*77c0*/  BSYNC B1 ;  /* 0x0000000000017941 */ /* 0x000fea0003800000 */
.L_x_242:
        /* <DEDUP_REMOVED lines=9> */
.L_x_245:
[----:B------:R-:W-:Y:S05]  /*7860*/  BSYNC B1 ;  /* 0x0000000000017941 */ /* 0x000fea0003800000 */
.L_x_244:
        /* <DEDUP_REMOVED lines=9> */
.L_x_247:
[----:B------:R-:W-:Y:S05]  /*7900*/  BSYNC B1 ;  /* 0x0000000000017941 */ /* 0x000fea0003800000 */
.L_x_246:
        /* <DEDUP_REMOVED lines=9> */
.L_x_249:
[----:B------:R-:W-:Y:S05]  /*79a0*/  BSYNC B1 ;  /* 0x0000000000017941 */ /* 0x000fea0003800000 */
.L_x_248:
        /* <DEDUP_REMOVED lines=9> */
.L_x_251:
[----:B------:R-:W-:Y:S05]  /*7a40*/  BSYNC B1 ;  /* 0x0000000000017941 */ /* 0x000fea0003800000 */
.L_x_250:
        /* <DEDUP_REMOVED lines=9> */
.L_x_253:
[----:B------:R-:W-:Y:S05]  /*7ae0*/  BSYNC B1 ;  /* 0x0000000000017941 */ /* 0x000fea0003800000 */
.L_x_252:
        /* <DEDUP_REMOVED lines=9> */
.L_x_255:
[----:B------:R-:W-:Y:S05]  /*7b80*/  BSYNC B1 ;  /* 0x0000000000017941 */ /* 0x000fea0003800000 */
.L_x_254:
        /* <DEDUP_REMOVED lines=9> */
.L_x_257:
[----:B------:R-:W-:Y:S05]  /*7c20*/  BSYNC B1 ;  /* 0x0000000000017941 */ /* 0x000fea0003800000 */
.L_x_256:
        /* <DEDUP_REMOVED lines=9> */
.L_x_259:
[----:B------:R-:W-:Y:S05]  /*7cc0*/  BSYNC B1 ;  /* 0x0000000000017941 */ /* 0x000fea0003800000 */
.L_x_258:
        /* <DEDUP_REMOVED lines=9> */
.L_x_261:
[----:B------:R-:W-:Y:S05]  /*7d60*/  BSYNC B1 ;  /* 0x0000000000017941 */ /* 0x000fea0003800000 */
.L_x_260:
        /* <DEDUP_REMOVED lines=9> */
.L_x_263:
[----:B------:R-:W-:Y:S05]  /*7e00*/  BSYNC B1 ;  /* 0x0000000000017941 */ /* 0x000fea0003800000 */
.L_x_262:
        /* <DEDUP_REMOVED lines=9> */
.L_x_265:
[----:B------:R-:W-:Y:S05]  /*7ea0*/  BSYNC B1 ;  /* 0x0000000000017941 */ /* 0x000fea0003800000 */
.L_x_264:
        /* <DEDUP_REMOVED lines=9> */
.L_x_267:
[----:B------:R-:W-:Y:S05]  /*7f40*/  BSYNC B1 ;  /* 0x0000000000017941 */ /* 0x000fea0003800000 */
.L_x_266:
        /* <DEDUP_REMOVED lines=9> */
.L_x_269:
[----:B------:R-:W-:Y:S05]  /*7fe0*/  BSYNC B1 ;  /* 0x0000000000017941 */ /* 0x000fea0003800000 */
.L_x_268:
        /* <DEDUP_REMOVED lines=9> */
.L_x_271:
[----:B------:R-:W-:Y:S05]  /*8080*/  BSYNC B1 ;  /* 0x0000000000017941 */ /* 0x000fea0003800000 */
.L_x_270:
        /* <DEDUP_REMOVED lines=9> */
.L_x_273:
[----:B------:R-:W-:Y:S05]  /*8120*/  BSYNC B1 ;  /* 0x0000000000017941 */ /* 0x000fea0003800000 */
.L_x_272:
        /* <DEDUP_REMOVED lines=9> */
.L_x_275:
[----:B------:R-:W-:Y:S05]  /*81c0*/  BSYNC B1 ;  /* 0x0000000000017941 */ /* 0x000fea0003800000 */
.L_x_274:
        /* <DEDUP_REMOVED lines=9> */
.L_x_277:
[----:B------:R-:W-:Y:S05]  /*8260*/  BSYNC B1 ;  /* 0x0000000000017941 */ /* 0x000fea0003800000 */
.L_x_276:
        /* <DEDUP_REMOVED lines=9> */
.L_x_279:
[----:B------:R-:W-:Y:S05]  /*8300*/  BSYNC B1 ;  /* 0x0000000000017941 */ /* 0x000fea0003800000 */
.L_x_278:
        /* <DEDUP_REMOVED lines=9> */
.L_x_281:
[----:B------:R-:W-:Y:S05]  /*83a0*/  BSYNC B1 ;  /* 0x0000000000017941 */ /* 0x000fea0003800000 */
.L_x_280:
        /* <DEDUP_REMOVED lines=9> */
.L_x_283:
[----:B------:R-:W-:Y:S05]  /*8440*/  BSYNC B1 ;  /* 0x0000000000017941 */ /* 0x000fea0003800000 */
.L_x_282:
        /* <DEDUP_REMOVED lines=9> */
.L_x_285:
[----:B------:R-:W-:Y:S05]  /*84e0*/  BSYNC B1 ;  /* 0x0000000000017941 */ /* 0x000fea0003800000 */
.L_x_284:
        /* <DEDUP_REMOVED lines=9> */
.L_x_287:
[----:B------:R-:W-:Y:S05]  /*8580*/  BSYNC B1 ;  /* 0x0000000000017941 */ /* 0x000fea0003800000 */
.L_x_286:
        /* <DEDUP_REMOVED lines=9> */
.L_x_289:
[----:B------:R-:W-:Y:S05]  /*8620*/  BSYNC B1 ;  /* 0x0000000000017941 */ /* 0x000fea0003800000 */
.L_x_288:
        /* <DEDUP_REMOVED lines=9> */
.L_x_291:
[----:B------:R-:W-:Y:S05]  /*86c0*/  BSYNC B1 ;  /* 0x0000000000017941 */ /* 0x000fea0003800000 */
.L_x_290:
        /* <DEDUP_REMOVED lines=9> */
.L_x_293:
[----:B------:R-:W-:Y:S05]  /*8760*/  BSYNC B1 ;  /* 0x0000000000017941 */ /* 0x000fea0003800000 */
.L_x_292:
        /* <DEDUP_REMOVED lines=9> */
.L_x_295:
[----:B------:R-:W-:Y:S05]  /*8800*/  BSYNC B1 ;  /* 0x0000000000017941 */ /* 0x000fea0003800000 */
.L_x_294:
        /* <DEDUP_REMOVED lines=9> */
.L_x_297:
[----:B------:R-:W-:Y:S05]  /*88a0*/  BSYNC B1 ;  /* 0x0000000000017941 */ /* 0x000fea0003800000 */
.L_x_296:
        /* <DEDUP_REMOVED lines=9> */
.L_x_299:
[----:B------:R-:W-:Y:S05]  /*8940*/  BSYNC B1 ;  /* 0x0000000000017941 */ /* 0x000fea0003800000 */
.L_x_298:
        /* <DEDUP_REMOVED lines=9> */
.L_x_301:
[----:B------:R-:W-:Y:S05]  /*89e0*/  BSYNC B1 ;  /* 0x0000000000017941 */ /* 0x000fea0003800000 */
.L_x_300:
        /* <DEDUP_REMOVED lines=9> */
.L_x_303:
[----:B------:R-:W-:Y:S05]  /*8a80*/  BSYNC B1 ;  /* 0x0000000000017941 */ /* 0x000fea0003800000 */
.L_x_302:
        /* <DEDUP_REMOVED lines=9> */
.L_x_305:
[----:B------:R-:W-:Y:S05]  /*8b20*/  BSYNC B1 ;  /* 0x0000000000017941 */ /* 0x000fea0003800000 */
.L_x_304:
        /* <DEDUP_REMOVED lines=9> */
.L_x_307:
[----:B------:R-:W-:Y:S05]  /*8bc0*/  BSYNC B1 ;  /* 0x0000000000017941 */ /* 0x000fea0003800000 */
.L_x_306:
        /* <DEDUP_REMOVED lines=9> */
.L_x_309:
[----:B------:R-:W-:Y:S05]  /*8c60*/  BSYNC B1 ;  /* 0x0000000000017941 */ /* 0x000fea0003800000 */
.L_x_308:
        /* <DEDUP_REMOVED lines=9> */
.L_x_311:
[----:B------:R-:W-:Y:S05]  /*8d00*/  BSYNC B1 ;  /* 0x0000000000017941 */ /* 0x000fea0003800000 */
.L_x_310:
        /* <DEDUP_REMOVED lines=9> */
.L_x_313:
[----:B------:R-:W-:Y:S05]  /*8da0*/  BSYNC B1 ;  /* 0x0000000000017941 */ /* 0x000fea0003800000 */
.L_x_312:
        /* <DEDUP_REMOVED lines=9> */
.L_x_315:
[----:B------:R-:W-:Y:S05]  /*8e40*/  BSYNC B1 ;  /* 0x0000000000017941 */ /* 0x000fea0003800000 */
.L_x_314:
        /* <DEDUP_REMOVED lines=9> */
.L_x_317:
[----:B------:R-:W-:Y:S05]  /*8ee0*/  BSYNC B1 ;  /* 0x0000000000017941 */ /* 0x000fea0003800000 */
.L_x_316:
        /* <DEDUP_REMOVED lines=9> */
.L_x_319:
[----:B------:R-:W-:Y:S05]  /*8f80*/  BSYNC B1 ;  /* 0x0000000000017941 */ /* 0x000fea0003800000 */
.L_x_318:
        /* <DEDUP_REMOVED lines=9> */
.L_x_321:
[----:B------:R-:W-:Y:S05]  /*9020*/  BSYNC B1 ;  /* 0x0000000000017941 */ /* 0x000fea0003800000 */
.L_x_320:
        /* <DEDUP_REMOVED lines=9> */
.L_x_323:
[----:B------:R-:W-:Y:S05]  /*90c0*/  BSYNC B1 ;  /* 0x0000000000017941 */ /* 0x000fea0003800000 */
.L_x_322:
        /* <DEDUP_REMOVED lines=9> */
.L_x_325:
[----:B------:R-:W-:Y:S05]  /*9160*/  BSYNC B1 ;  /* 0x0000000000017941 */ /* 0x000fea0003800000 */
.L_x_324:
        /* <DEDUP_REMOVED lines=9> */
.L_x_327:
[----:B------:R-:W-:Y:S05]  /*9200*/  BSYNC B1 ;  /* 0x0000000000017941 */ /* 0x000fea0003800000 */
.L_x_326:
        /* <DEDUP_REMOVED lines=9> */
.L_x_329:
[----:B------:R-:W-:Y:S05]  /*92a0*/  BSYNC B1 ;  /* 0x0000000000017941 */ /* 0x000fea0003800000 */
.L_x_328:
        /* <DEDUP_REMOVED lines=9> */
.L_x_331:
[----:B------:R-:W-:Y:S05]  /*9340*/  BSYNC B1 ;  /* 0x0000000000017941 */ /* 0x000fea0003800000 */
.L_x_330:
        /* <DEDUP_REMOVED lines=9> */
.L_x_333:
[----:B------:R-:W-:Y:S05]  /*93e0*/  BSYNC B1 ;  /* 0x0000000000017941 */ /* 0x000fea0003800000 */
.L_x_332:
        /* <DEDUP_REMOVED lines=9> */
.L_x_335:
[----:B------:R-:W-:Y:S05]  /*9480*/  BSYNC B1 ;  /* 0x0000000000017941 */ /* 0x000fea0003800000 */
.L_x_334:
        /* <DEDUP_REMOVED lines=9> */
.L_x_337:
[----:B------:R-:W-:Y:S05]  /*9520*/  BSYNC B1 ;  /* 0x0000000000017941 */ /* 0x000fea0003800000 */
.L_x_336:
        /* <DEDUP_REMOVED lines=9> */
.L_x_339:
[----:B------:R-:W-:Y:S05]  /*95c0*/  BSYNC B1 ;  /* 0x0000000000017941 */ /* 0x000fea0003800000 */
.L_x_338:
        /* <DEDUP_REMOVED lines=9> */
.L_x_341:
[----:B------:R-:W-:Y:S05]  /*9660*/  BSYNC B1 ;  /* 0x0000000000017941 */ /* 0x000fea0003800000 */
.L_x_340:
        /* <DEDUP_REMOVED lines=9> */
.L_x_343:
[----:B------:R-:W-:Y:S05]  /*9700*/  BSYNC B1 ;  /* 0x0000000000017941 */ /* 0x000fea0003800000 */
.L_x_342:
        /* <DEDUP_REMOVED lines=9> */
.L_x_345:
[----:B------:R-:W-:Y:S05]  /*97a0*/  BSYNC B1 ;  /* 0x0000000000017941 */ /* 0x000fea0003800000 */
.L_x_344:
        /* <DEDUP_REMOVED lines=9> */
.L_x_347:
[----:B------:R-:W-:Y:S05]  /*9840*/  BSYNC B1 ;  /* 0x0000000000017941 */ /* 0x000fea0003800000 */
.L_x_346:
        /* <DEDUP_REMOVED lines=9> */
.L_x_349:
[----:B------:R-:W-:Y:S05]  /*98e0*/  BSYNC B1 ;  /* 0x0000000000017941 */ /* 0x000fea0003800000 */
.L_x_348:
        /* <DEDUP_REMOVED lines=9> */
.L_x_351:
[----:B------:R-:W-:Y:S05]  /*9980*/  BSYNC B1 ;  /* 0x0000000000017941 */ /* 0x000fea0003800000 */
.L_x_350:
        /* <DEDUP_REMOVED lines=9> */
.L_x_353:
[----:B------:R-:W-:Y:S05]  /*9a20*/  BSYNC B1 ;  /* 0x0000000000017941 */ /* 0x000fea0003800000 */
.L_x_352:
        /* <DEDUP_REMOVED lines=9> */
.L_x_355:
[----:B------:R-:W-:Y:S05]  /*9ac0*/  BSYNC B1 ;  /* 0x0000000000017941 */ /* 0x000fea0003800000 */
.L_x_354:
        /* <DEDUP_REMOVED lines=9> */
.L_x_357:
[----:B------:R-:W-:Y:S05]  /*9b60*/  BSYNC B1 ;  /* 0x0000000000017941 */ /* 0x000fea0003800000 */
.L_x_356:
        /* <DEDUP_REMOVED lines=9> */
.L_x_359:
[----:B------:R-:W-:Y:S05]  /*9c00*/  BSYNC B1 ;  /* 0x0000000000017941 */ /* 0x000fea0003800000 */
.L_x_358:
        /* <DEDUP_REMOVED lines=9> */
.L_x_361:
[----:B------:R-:W-:Y:S05]  /*9ca0*/  BSYNC B1 ;  /* 0x0000000000017941 */ /* 0x000fea0003800000 */
.L_x_360:
        /* <DEDUP_REMOVED lines=9> */
.L_x_363:
[----:B------:R-:W-:Y:S05]  /*9d40*/  BSYNC B1 ;  /* 0x0000000000017941 */ /* 0x000fea0003800000 */
.L_x_362:
        /* <DEDUP_REMOVED lines=9> */
.L_x_365:
[----:B------:R-:W-:Y:S05]  /*9de0*/  BSYNC B1 ;  /* 0x0000000000017941 */ /* 0x000fea0003800000 */
.L_x_364:
        /* <DEDUP_REMOVED lines=9> */
.L_x_367:
[----:B------:R-:W-:Y:S05]  /*9e80*/  BSYNC B1 ;  /* 0x0000000000017941 */ /* 0x000fea0003800000 */
.L_x_366:
        /* <DEDUP_REMOVED lines=9> */
.L_x_369:
[----:B------:R-:W-:Y:S05]  /*9f20*/  BSYNC B1 ;  /* 0x0000000000017941 */ /* 0x000fea0003800000 */
.L_x_368:
        /* <DEDUP_REMOVED lines=9> */
.L_x_371:
[----:B------:R-:W-:Y:S05]  /*9fc0*/  BSYNC B1 ;  /* 0x0000000000017941 */ /* 0x000fea0003800000 */
.L_x_370:
        /* <DEDUP_REMOVED lines=9> */
.L_x_373:
[----:B------:R-:W-:Y:S05]  /*a060*/  BSYNC B1 ;  /* 0x0000000000017941 */ /* 0x000fea0003800000 */
.L_x_372:
        /* <DEDUP_REMOVED lines=9> */
.L_x_375:
[----:B------:R-:W-:Y:S05]  /*a100*/  BSYNC B1 ;  /* 0x0000000000017941 */ /* 0x000fea0003800000 */
.L_x_374:
        /* <DEDUP_REMOVED lines=9> */
.L_x_377:
[----:B------:R-:W-:Y:S05]  /*a1a0*/  BSYNC B1 ;  /* 0x0000000000017941 */ /* 0x000fea0003800000 */
.L_x_376:
        /* <DEDUP_REMOVED lines=9> */
.L_x_379:
[----:B------:R-:W-:Y:S05]  /*a240*/  BSYNC B1 ;  /* 0x0000000000017941 */ /* 0x000fea0003800000 */
.L_x_378:
        /* <DEDUP_REMOVED lines=9> */
.L_x_381:
[----:B------:R-:W-:Y:S05]  /*a2e0*/  BSYNC B1 ;  /* 0x0000000000017941 */ /* 0x000fea0003800000 */
.L_x_380:
        /* <DEDUP_REMOVED lines=9> */
.L_x_383:
[----:B------:R-:W-:Y:S05]  /*a380*/  BSYNC B1 ;  /* 0x0000000000017941 */ /* 0x000fea0003800000 */
.L_x_382:
        /* <DEDUP_REMOVED lines=9> */
.L_x_385:
[----:B------:R-:W-:Y:S05]  /*a420*/  BSYNC B1 ;  /* 0x0000000000017941 */ /* 0x000fea0003800000 */
.L_x_384:
        /* <DEDUP_REMOVED lines=9> */
.L_x_387:
[----:B------:R-:W-:Y:S05]  /*a4c0*/  BSYNC B1 ;  /* 0x0000000000017941 */ /* 0x000fea0003800000 */
.L_x_386:
        /* <DEDUP_REMOVED lines=9> */
.L_x_389:
[----:B------:R-:W-:Y:S05]  /*a560*/  BSYNC B1 ;  /* 0x0000000000017941 */ /* 0x000fea0003800000 */
.L_x_388:
        /* <DEDUP_REMOVED lines=9> */
.L_x_391:
[----:B------:R-:W-:Y:S05]  /*a600*/  BSYNC B1 ;  /* 0x0000000000017941 */ /* 0x000fea0003800000 */
.L_x_390:
        /* <DEDUP_REMOVED lines=9> */
.L_x_393:
[----:B------:R-:W-:Y:S05]  /*a6a0*/  BSYNC B1 ;  /* 0x0000000000017941 */ /* 0x000fea0003800000 */
.L_x_392:
        /* <DEDUP_REMOVED lines=9> */
.L_x_395:
[----:B------:R-:W-:Y:S05]  /*a740*/  BSYNC B1 ;  /* 0x0000000000017941 */ /* 0x000fea0003800000 */
.L_x_394:
        /* <DEDUP_REMOVED lines=9> */
.L_x_397:
[----:B------:R-:W-:Y:S05]  /*a7e0*/  BSYNC B1 ;  /* 0x0000000000017941 */ /* 0x000fea0003800000 */
.L_x_396:
        /* <DEDUP_REMOVED lines=9> */
.L_x_399:
[----:B------:R-:W-:Y:S05]  /*a880*/  BSYNC B1 ;  /* 0x0000000000017941 */ /* 0x000fea0003800000 */
.L_x_398:
        /* <DEDUP_REMOVED lines=9> */
.L_x_401:
[----:B------:R-:W-:Y:S05]  /*a920*/  BSYNC B1 ;  /* 0x0000000000017941 */ /* 0x000fea0003800000 */
.L_x_400:
        /* <DEDUP_REMOVED lines=9> */
.L_x_403:
[----:B------:R-:W-:Y:S05]  /*a9c0*/  BSYNC B1 ;  /* 0x0000000000017941 */ /* 0x000fea0003800000 */
.L_x_402:
        /* <DEDUP_REMOVED lines=9> */
.L_x_405:
[----:B------:R-:W-:Y:S05]  /*aa60*/  BSYNC B1 ;  /* 0x0000000000017941 */ /* 0x000fea0003800000 */
.L_x_404:
        /* <DEDUP_REMOVED lines=9> */
.L_x_407:
[----:B------:R-:W-:Y:S05]  /*ab00*/  BSYNC B1 ;  /* 0x0000000000017941 */ /* 0x000fea0003800000 */
.L_x_406:
[----:B0-2--5:R-:W-:Y:S01]  /*ab10*/  IMAD.U32 R7, R226, 0x10000, RZ ;  /* 0x00010000e2077824 */ /* 0x025fe200078e00ff */
        /* <DEDUP_REMOVED lines=8> */
.L_x_409:
[----:B------:R-:W-:Y:S05]  /*aba0*/  BSYNC B1 ;  /* 0x0000000000017941 */ /* 0x000fea0003800000 */
.L_x_408:
[----:B------:R-:W-:Y:S05]  /*abb0*/  @!P1 BRA `(.L_x_410) ;  /* 0x0000003400d09947 */ /* 0x000fea0003800000 */
[----:B-----5:R-:W-:-:S04]  /*abc0*/  IMAD.U32 R3, R226, 0x10000, RZ ;  /* 0x00010000e2037824 */ /* 0x020fc800078e00ff */
[----:B------:R-:W-:-:S04]  /*abd0*/  FMUL R0, R3, R216 ;  /* 0x000000d803007220 */ /* 0x000fc80000400000 */
[----:B------:R-:W-:-:S05]  /*abe0*/  FFMA R0, R119, R217, R0 ;  /* 0x000000d977007223 */ /* 0x000fca0000000000 */
[----:B------:R-:W-:-:S05]  /*abf0*/  F2FP.BF16.F32.PACK_AB R0, RZ, R0 ;  /* 0x00000000ff00723e */ /* 0x000fca00000010ff */
[----:B------:R0:W-:Y:S01]  /*ac00*/  STG.E.U16 desc[UR36][R4.64+0x172], R0 ;  /* 0x0001720004007986 */ /* 0x0001e2000c101524 */
[----:B------:R-:W-:Y:S05]  /*ac10*/  BRA `(.L_x_410) ;  /* 0x0000003400b87947 */ /* 0x000fea0003800000 */
.L_x_29:
[----:B------:R-:W-:Y:S01]  /*ac20*/  ULDC.64 UR6, c[0x0][0x5c0] ;  /* 0x0001700000067ab9 */ /* 0x000fe20000000a00 */
[-C--:B------:R-:W-:Y:S01]  /*ac30*/  FMUL R120, R120, R217.reuse ;  /* 0x000000d978787220 */ /* 0x080fe20000400000 */
[----:B------:R-:W-:Y:S01]  /*ac40*/  LEA R4, P1, R6, UR6, 0x1 ;  /* 0x0000000606047c11 */ /* 0x000fe2000f8208ff */
[-C--:B------:R-:W-:Y:S01]  /*ac50*/  FMUL R121, R121, R217.reuse ;  /* 0x000000d979797220 */ /* 0x080fe20000400000 */
[----:B------:R-:W-:Y:S01]  /*ac60*/  ISETP.GT.AND P2, PT, R0, 0x8, PT ;  /* 0x000000080000780c */ /* 0x000fe20003f44270 */
[----:B------:R-:W-:Y:S01]  /*ac70*/  USHF.L.U64.HI UR6, UR4, 0x4, UR5 ;  /* 0x0000000404067899 */ /* 0x000fe20008010205 */
[----:B------:R-:W-:Y:S01]  /*ac80*/  F2FP.BF16.F32.PACK_AB R120, RZ, R120 ;  /* 0x00000078ff78723e */ /* 0x000fe200000010ff */
[-C--:B------:R-:W-:Y:S01]  /*ac90*/  FMUL R122, R122, R217.reuse ;  /* 0x000000d97a7a7220 */ /* 0x080fe20000400000 */
[----:B------:R-:W-:Y:S01]  /*aca0*/  LEA.HI.X R5, R6, UR7, R223, 0x1, P1 ;  /* 0x0000000706057c11 */ /* 0x000fe200088f0cdf */
[----:B------:R-:W-:Y:S01]  /*acb0*/  USHF.L.U32 UR7, UR4, 0x4, URZ ;  /* 0x0000000404077899 */ /* 0x000fe2000800063f */
[----:B------:R-:W-:Y:S01]  /*acc0*/  ISETP.GT.AND P1, PT, R3, 0x1, P3 ;  /* 0x000000010300780c */ /* 0x000fe20001f24270 */
[-C--:B------:R-:W-:Y:S01]  /*acd0*/  FMUL R123, R123, R217.reuse ;  /* 0x000000d97b7b7220 */ /* 0x080fe20000400000 */
[C---:B------:R-:W-:Y:S01]  /*ace0*/  ISETP.GT.AND P4, PT, R3.reuse, RZ, P2 ;  /* 0x000000ff0300720c */ /* 0x040fe20001784270 */
[----:B------:R-:W-:Y:S01]  /*acf0*/  @P0 STG.E.U16 desc[UR36][R4.64], R120 ;  /* 0x0000007804000986 */ /* 0x000fe2000c101524 */
[----:B------:R-:W-:Y:S01]  /*ad00*/  ISETP.GT.AND P0, PT, R3, 0x1, P2 ;  /* 0x000000010300780c */ /* 0x000fe20001704270 */
[-C--:B------:R-:W-:Y:S01]  /*ad10*/  FMUL R124, R124, R217.reuse ;  /* 0x000000d97c7c7220 */ /* 0x080fe20000400000 */
[----:B------:R-:W-:Y:S01]  /*ad20*/  IADD3 R6, P5, R4, UR7, RZ ;  /* 0x0000000704067c10 */ /* 0x000fe2000ffbe0ff */
[----:B------:R-:W-:Y:S01]  /*ad30*/  FMUL R125, R125, R217 ;  /* 0x000000d97d7d7220 */ /* 0x000fe20000400000 */
[----:B------:R-:W-:Y:S01]  /*ad40*/  F2FP.BF16.F32.PACK_AB R121, RZ, R121 ;  /* 0x00000079ff79723e */ /* 0x000fe200000010ff */
[-C--:B------:R-:W-:Y:S01]  /*ad50*/  FMUL R126, R126, R217.reuse ;  /* 0x000000d97e7e7220 */ /* 0x080fe20000400000 */
[----:B------:R-:W-:Y:S01]  /*ad60*/  F2FP.BF16.F32.PACK_AB R122, RZ, R122 ;  /* 0x0000007aff7a723e */ /* 0x000fe200000010ff */
[----:B------:R-:W-:Y:S01]  /*ad70*/  FMUL R127, R127, R217 ;  /* 0x000000d97f7f7220 */ /* 0x000fe20000400000 */
[----:B------:R-:W-:Y:S01]  /*ad80*/  IADD3.X R7, R5, UR6, RZ, P5, !PT ;  /* 0x0000000605077c10 */ /* 0x000fe2000affe4ff */
[----:B------:R-:W-:Y:S01]  /*ad90*/  @P1 STG.E.U16 desc[UR36][R4.64+0x2], R121 ;  /* 0x0000027904001986 */ /* 0x000fe2000c101524 */
[----:B------:R-:W-:Y:S01]  /*ada0*/  F2FP.BF16.F32.PACK_AB R123, RZ, R123 ;  /* 0x0000007bff7b723e */ /* 0x000fe200000010ff */
[-C--:B------:R-:W-:Y:S01]  /*adb0*/  FMUL R128, R128, R217.reuse ;  /* 0x000000d980807220 */ /* 0x080fe20000400000 */
[C---:B------:R-:W-:Y:S01]  /*adc0*/  ISETP.GT.AND P5, PT, R3.reuse, 0x9, P3 ;  /* 0x000000090300780c */ /* 0x040fe20001fa4270 */
[----:B------:R-:W-:Y:S01]  /*add0*/  @P4 STG.E.U16 desc[UR36][R6.64], R122 ;  /* 0x0000007a06004986 */ /* 0x000fe2000c101524 */
[----:B------:R-:W-:Y:S01]  /*ade0*/  ISETP.GT.AND P4, PT, R3, 0x8, P3 ;  /* 0x000000080300780c */ /* 0x000fe20001f84270 */
[-C--:B------:R-:W-:Y:S01]  /*adf0*/  FMUL R129, R129, R217.reuse ;  /* 0x000000d981817220 */ /* 0x080fe20000400000 */
[C---:B------:R-:W-:Y:S01]  /*ae00*/  ISETP.GT.AND P1, PT, R3.reuse, 0x8, P2 ;  /* 0x000000080300780c */ /* 0x040fe20001724270 */
[----:B------:R-:W-:Y:S01]  /*ae10*/  @P0 STG.E.U16 desc[UR36][R6.64+0x2], R123 ;  /* 0x0000027b06000986 */ /* 0x000fe2000c101524 */
[----:B------:R-:W-:Y:S01]  /*ae20*/  ISETP.GT.AND P0, PT, R3, 0x9, P2 ;  /* 0x000000090300780c */ /* 0x000fe20001704270 */
[-C--:B------:R-:W-:Y:S01]  /*ae30*/  FMUL R130, R130, R217.reuse ;  /* 0x000000d982827220 */ /* 0x080fe20000400000 */
[----:B------:R-:W-:Y:S01]  /*ae40*/  F2FP.BF16.F32.PACK_AB R124, RZ, R124 ;  /* 0x0000007cff7c723e */ /* 0x000fe200000010ff */
[----:B------:R-:W-:Y:S01]  /*ae50*/  FMUL R131, R131, R217 ;  /* 0x000000d983837220 */ /* 0x000fe20000400000 */
[----:B------:R-:W-:Y:S01]  /*ae60*/  F2FP.BF16.F32.PACK_AB R125, RZ, R125 ;  /* 0x0000007dff7d723e */ /* 0x000fe200000010ff */
[-C--:B------:R-:W-:Y:S01]  /*ae70*/  FMUL R132, R132, R217.reuse ;  /* 0x000000d984847220 */ /* 0x080fe20000400000 */
[----:B------:R-:W-:Y:S01]  /*ae80*/  F2FP.BF16.F32.PACK_AB R126, RZ, R126 ;  /* 0x0000007eff7e723e */ /* 0x000fe200000010ff */
[----:B------:R-:W-:Y:S01]  /*ae90*/  FMUL R133, R133, R217 ;  /* 0x000000d985857220 */ /* 0x000fe20000400000 */
[----:B------:R-:W-:Y:S01]  /*aea0*/  F2FP.BF16.F32.PACK_AB R127, RZ, R127 ;  /* 0x0000007fff7f723e */ /* 0x000fe200000010ff */
[----:B------:R-:W-:Y:S01]  /*aeb0*/  @P4 STG.E.U16 desc[UR36][R4.64+0x10], R124 ;  /* 0x0000107c04004986 */ /* 0x000fe2000c101524 */
[----:B------:R-:W-:Y:S01]  /*aec0*/  ISETP.GT.AND P4, PT, R3, 0x10, P3 ;  /* 0x000000100300780c */ /* 0x000fe20001f84270 */
[----:B------:R-:W-:Y:S01]  /*aed0*/  FMUL R134, R134, R217 ;  /* 0x000000d986867220 */ /* 0x000fe20000400000 */
[----:B------:R-:W-:Y:S01]  /*aee0*/  F2FP.BF16.F32.PACK_AB R128, RZ, R128 ;  /* 0x00000080ff80723e */ /* 0x000fe200000010ff */
[----:B------:R-:W-:Y:S01]  /*aef0*/  @P5 STG.E.U16 desc[UR36][R4.64+0x12], R125 ;  /* 0x0000127d04005986 */ /* 0x000fe2000c101524 */
[----:B------:R-:W-:Y:S01]  /*af00*/  F2FP.BF16.F32.PACK_AB R129, RZ, R129 ;  /* 0x00000081ff81723e */ /* 0x000fe200000010ff */
[-C--:B------:R-:W-:Y:S01]  /*af10*/  FMUL R135, R135, R217.reuse ;  /* 0x000000d987877220 */ /* 0x080fe20000400000 */
[C---:B------:R-:W-:Y:S01]  /*af20*/  ISETP.GT.AND P5, PT, R3.reuse, 0x11, P2 ;  /* 0x000000110300780c */ /* 0x040fe200017a4270 */
[----:B------:R-:W-:Y:S01]  /*af30*/  @P1 STG.E.U16 desc[UR36][R6.64+0x10], R126 ;  /* 0x0000107e06001986 */ /* 0x000fe2000c101524 */
[C---:B------:R-:W-:Y:S01]  /*af40*/  ISETP.GT.AND P1, PT, R3.reuse, 0x10, P2 ;  /* 0x000000100300780c */ /* 0x040fe20001724270 */
[-C--:B------:R-:W-:Y:S01]  /*af50*/  FMUL R136, R136, R217.reuse ;  /* 0x000000d988887220 */ /* 0x080fe20000400000 */
[----:B------:R-:W-:Y:S01]  /*af60*/  F2FP.BF16.F32.PACK_AB R130, RZ, R130 ;  /* 0x00000082ff82723e */ /* 0x000fe200000010ff */
[----:B------:R-:W-:Y:S01]  /*af70*/  @P0 STG.E.U16 desc[UR36][R6.64+0x12], R127 ;  /* 0x0000127f06000986 */ /* 0x000fe2000c101524 */
[----:B------:R-:W-:Y:S01]  /*af80*/  ISETP.GT.AND P0, PT, R3, 0x11, P3 ;  /* 0x000000110300780c */ /* 0x000fe20001f04270 */
[----:B------:R-:W-:Y:S01]  /*af90*/  FMUL R137, R137, R217 ;  /* 0x000000d989897220 */ /* 0x000fe20000400000 */
[----:B------:R-:W-:Y:S01]  /*afa0*/  F2FP.BF16.F32.PACK_AB R131, RZ, R131 ;  /* 0x00000083ff83723e */ /* 0x000fe200000010ff */
        /* <DEDUP_REMOVED lines=64> */
[-C--:B------:R-:W-:Y:S01]  /*b3b0*/  FMUL R156, R156, R217.reuse ;  /* 0x000000d99c9c7220 */ /* 0x080fe20000400000 */
[----:B------:R-:W-:Y:S01]  /*b3c0*/  F2FP.BF16.F32.PACK_AB R150, RZ, R150 ;  /* 0x00000096ff96723e */ /* 0x000fe200000010ff */
[----:B------:R-:W-:Y:S01]  /*b3d0*/  FMUL R157, R157, R217 ;  /* 0x000000d99d9d7220 */ /* 0x000fe20000400000 */
[----:B------:R-:W-:Y:S01]  /*b3e0*/  F2FP.BF16.F32.PACK_AB R151, RZ, R151 ;  /* 0x00000097ff97723e */ /* 0x000fe200000010ff */
        /* <DEDUP_REMOVED lines=196> */
[----:B------:R-:W-:Y:S01]  /*c030*/  FMUL R214, R214, R217 ;  /* 0x000000d9d6d67220 */ /* 0x000fe20000400000 */
[----:B------:R-:W-:Y:S01]  /*c040*/  F2FP.BF16.F32.PACK_AB R208, RZ, R208 ;  /* 0x000000d0ffd0723e */ /* 0x000fe200000010ff */
[----:B------:R-:W-:Y:S01]  /*c050*/  @P4 STG.E.U16 desc[UR36][R4.64+0x100], R184 ;  /* 0x000100b804004986 */ /* 0x000fe2000c101524 */
[C---:B------:R-:W-:Y:S01]  /*c060*/  ISETP.GT.AND P4, PT, R3.reuse, 0x81, P2 ;  /* 0x000000810300780c */ /* 0x040fe20001784270 */
[----:B------:R-:W-:Y:S01]  /*c070*/  IMAD.U32 R9, RZ, RZ, UR4 ;  /* 0x00000004ff097e24 */ /* 0x000fe2000f8e00ff */
[----:B------:R-:W-:Y:S01]  /*c080*/  F2FP.BF16.F32.PACK_AB R209, RZ, R209 ;  /* 0x000000d1ffd1723e */ /* 0x000fe200000010ff */
[----:B------:R-:W-:Y:S01]  /*c090*/  @P5 STG.E.U16 desc[UR36][R4.64+0x102], R185 ;  /* 0x000102b904005986 */ /* 0x000fe2000c101524 */
[----:B------:R-:W-:Y:S01]  /*c0a0*/  ISETP.GT.AND P5, PT, R3, 0x88, P3 ;  /* 0x000000880300780c */ /* 0x000fe20001fa4270 */
        /* <DEDUP_REMOVED lines=9> */
[C---:B------:R-:W-:Y:S01]  /*c140*/  ISETP.GT.AND P4, PT, R3.reuse, 0x89, P2 ;  /* 0x000000890300780c */ /* 0x040fe20001784270 */
[----:B------:R-:W-:Y:S01]  /*c150*/  FMUL R26, R26, R217 ;  /* 0x000000d91a1a7220 */ /* 0x000fe20000400000 */
[----:B------:R-:W-:Y:S01]  /*c160*/  F2FP.BF16.F32.PACK_AB R213, RZ, R213 ;  /* 0x000000d5ffd5723e */ /* 0x000fe200000010ff */
[----:B------:R-:W-:Y:S01]  /*c170*/  @P5 STG.E.U16 desc[UR36][R4.64+0x110], R188 ;  /* 0x000110bc04005986 */ /* 0x000fe2000c101524 */
[----:B------:R-:W-:Y:S01]  /*c180*/  ISETP.GT.AND P5, PT, R3, 0x90, P2 ;  /* 0x000000900300780c */ /* 0x000fe200017a4270 */
        /* <DEDUP_REMOVED lines=92> */
[----:B------:R-:W-:Y:S01]  /*c750*/  @P1 STG.E.U16 desc[UR36][R6.64+0x152], R207 ;  /* 0x000152cf06001986 */ /* 0x000fe2000c101524 */
[----:B------:R-:W-:Y:S01]  /*c760*/  ISETP.GT.AND P1, PT, R0, 0x80, PT ;  /* 0x000000800000780c */ /* 0x000fe20003f24270 */
        /* <DEDUP_REMOVED lines=19> */
[C---:B------:R-:W-:Y:S01]  /*c8a0*/  ISETP.GT.AND P3, PT, R3.reuse, 0xb9, P3 ;  /* 0x000000b90300780c */ /* 0x040fe20001f64270 */
[----:B------:R-:W-:Y:S01]  /*c8b0*/  @P5 STG.E.U16 desc[UR36][R6.64+0x162], R211 ;  /* 0x000162d306005986 */ /* 0x000fe2000c101524 */
[C---:B------:R-:W-:Y:S01]  /*c8c0*/  ISETP.GT.AND P5, PT, R3.reuse, 0xb8, P2 ;  /* 0x000000b80300780c */ /* 0x040fe200017a4270 */
[-C--:B------:R-:W-:Y:S01]  /*c8d0*/  FMUL R62, R62, R217.reuse ;  /* 0x000000d93e3e7220 */ /* 0x080fe20000400000 */
[----:B------:R-:W-:Y:S01]  /*c8e0*/  ISETP.GT.AND P2, PT, R3, 0xb9, P2 ;  /* 0x000000b90300780c */ /* 0x000fe20001744270 */
[-C--:B------:R-:W-:Y:S01]  /*c8f0*/  FMUL R63, R63, R217.reuse ;  /* 0x000000d93f3f7220 */ /* 0x080fe20000400000 */
[----:B------:R-:W-:Y:S01]  /*c900*/  F2FP.BF16.F32.PACK_AB R56, RZ, R56 ;  /* 0x00000038ff38723e */ /* 0x000fe200000010ff */
[----:B------:R-:W-:Y:S01]  /*c910*/  FMUL R64, R64, R217 ;  /* 0x000000d940407220 */ /* 0x000fe20000400000 */
[----:B------:R-:W-:Y:S01]  /*c920*/  F2FP.BF16.F32.PACK_AB R57, RZ, R57 ;  /* 0x00000039ff39723e */ /* 0x000fe200000010ff */
[----:B------:R-:W-:Y:S01]  /*c930*/  FMUL R65, R65, R217 ;  /* 0x000000d941417220 */ /* 0x000fe20000400000 */
[----:B------:R-:W-:Y:S01]  /*c940*/  F2FP.BF16.F32.PACK_AB R58, RZ, R58 ;  /* 0x0000003aff3a723e */ /* 0x000fe200000010ff */
[----:B------:R-:W-:Y:S01]  /*c950*/  @P4 STG.E.U16 desc[UR36][R4.64+0x170], R212 ;  /* 0x000170d404004986 */ /* 0x000fe2000c101524 */
[----:B------:R-:W-:Y:S01]  /*c960*/  LEA R8, P4, R9, R4, 0x8 ;  /* 0x0000000409087211 */ /* 0x000fe200078840ff */
[----:B------:R-:W-:Y:S01]  /*c970*/  IMAD.U32 R9, RZ, RZ, UR5 ;  /* 0x00000005ff097e24 */ /* 0x000fe2000f8e00ff */
[----:B------:R-:W-:Y:S01]  /*c980*/  F2FP.BF16.F32.PACK_AB R59, RZ, R59 ;  /* 0x0000003bff3b723e */ /* 0x000fe200000010ff */
[----:B------:R0:W-:Y:S01]  /*c990*/  @P3 STG.E.U16 desc[UR36][R4.64+0x172], R213 ;  /* 0x000172d504003986 */ /* 0x0001e2000c101524 */
[C---:B------:R-:W-:Y:S01]  /*c9a0*/  ISETP.GT.AND P3, PT, R3.reuse, 0x1, P1 ;  /* 0x000000010300780c */ /* 0x040fe20000f64270 */
[-C--:B------:R-:W-:Y:S01]  /*c9b0*/  FMUL R66, R66, R217.reuse ;  /* 0x000000d942427220 */ /* 0x080fe20000400000 */
[----:B------:R-:W-:Y:S01]  /*c9c0*/  F2FP.BF16.F32.PACK_AB R60, RZ, R60 ;  /* 0x0000003cff3c723e */ /* 0x000fe200000010ff */
[----:B------:R-:W-:Y:S01]  /*c9d0*/  @P5 STG.E.U16 desc[UR36][R6.64+0x170], R214 ;  /* 0x000170d606005986 */ /* 0x000fe2000c101524 */
[----:B------:R-:W-:Y:S01]  /*c9e0*/  ISETP.GT.AND P5, PT, R3, RZ, P1 ;  /* 0x000000ff0300720c */ /* 0x000fe20000fa4270 */
[----:B------:R-:W-:Y:S01]  /*c9f0*/  FMUL R67, R67, R217 ;  /* 0x000000d943437220 */ /* 0x000fe20000400000 */
[----:B------:R-:W-:Y:S01]  /*ca00*/  F2FP.BF16.F32.PACK_AB R61, RZ, R61 ;  /* 0x0000003dff3d723e */ /* 0x000fe200000010ff */
[----:B------:R1:W-:Y:S01]  /*ca10*/  @P2 STG.E.U16 desc[UR36][R6.64+0x172], R215 ;  /* 0x000172d706002986 */ /* 0x0003e2000c101524 */
[----:B------:R-:W-:Y:S01]  /*ca20*/  ISETP.GT.AND P2, PT, R3, RZ, P0 ;  /* 0x000000ff0300720c */ /* 0x000fe20000744270 */
[----:B------:R-:W-:Y:S01]  /*ca30*/  FMUL R68, R68, R217 ;  /* 0x000000d944447220 */ /* 0x000fe20000400000 */
[----:B------:R-:W-:Y:S01]  /*ca40*/  F2FP.BF16.F32.PACK_AB R62, RZ, R62 ;  /* 0x0000003eff3e723e */ /* 0x000fe200000010ff */
[----:B0-----:R-:W-:Y:S01]  /*ca50*/  IMAD.U32 R4, RZ, RZ, UR4 ;  /* 0x00000004ff047e24 */ /* 0x001fe2000f8e00ff */
[----:B------:R-:W-:Y:S01]  /*ca60*/  F2FP.BF16.F32.PACK_AB R63, RZ, R63 ;  /* 0x0000003fff3f723e */ /* 0x000fe200000010ff */
[-C--:B------:R-:W-:Y:S01]  /*ca70*/  FMUL R69, R69, R217.reuse ;  /* 0x000000d945457220 */ /* 0x080fe20000400000 */
[----:B------:R-:W-:Y:S01]  /*ca80*/  F2FP.BF16.F32.PACK_AB R64, RZ, R64 ;  /* 0x00000040ff40723e */ /* 0x000fe200000010ff */
[----:B------:R-:W-:Y:S01]  /*ca90*/  FMUL R70, R70, R217 ;  /* 0x000000d946467220 */ /* 0x000fe20000400000 */
[----:B------:R-:W-:Y:S01]  /*caa0*/  LEA.HI.X R9, R4, R5, R9, 0x8, P4 ;  /* 0x0000000504097211 */ /* 0x000fe200020f4409 */
[-C--:B------:R-:W-:Y:S01]  /*cab0*/  FMUL R71, R71, R217.reuse ;  /* 0x000000d947477220 */ /* 0x080fe20000400000 */
[C---:B------:R-:W-:Y:S01]  /*cac0*/  ISETP.GT.AND P4, PT, R3.reuse, 0x8, P1 ;  /* 0x000000080300780c */ /* 0x040fe20000f84270 */
[-C--:B------:R-:W-:Y:S01]  /*cad0*/  FMUL R72, R72, R217.reuse ;  /* 0x000000d948487220 */ /* 0x080fe20000400000 */
[----:B-1----:R-:W-:Y:S01]  /*cae0*/  @P3 MOV R6, R8 ;  /* 0x0000000800063202 */ /* 0x002fe20000000f00 */
[--C-:B------:R-:W-:Y:S01]  /*caf0*/  @P3 IMAD.MOV.U32 R7, RZ, RZ, R9.reuse ;  /* 0x000000ffff073224 */ /* 0x100fe200078e0009 */
[----:B------:R-:W-:Y:S01]  /*cb00*/  @P5 STG.E.U16 desc[UR36][R8.64], R24 ;  /* 0x0000001808005986 */ /* 0x000fe2000c101524 */
[----:B------:R-:W-:Y:S01]  /*cb10*/  ISETP.GT.AND P5, PT, R3, 0x1, P0 ;  /* 0x000000010300780c */ /* 0x000fe200007a4270 */
[----:B------:R-:W-:Y:S01]  /*cb20*/  FMUL R73, R73, R217 ;  /* 0x000000d949497220 */ /* 0x000fe20000400000 */
[----:B------:R-:W-:Y:S01]  /*cb30*/  F2FP.BF16.F32.PACK_AB R65, RZ, R65 ;  /* 0x00000041ff41723e */ /* 0x000fe200000010ff */
[----:B------:R0:W-:Y:S01]  /*cb40*/  @P3 STG.E.U16 desc[UR36][R6.64+0x2], R25 ;  /* 0x0000021906003986 */ /* 0x0001e2000c101524 */
[----:B------:R-:W-:Y:S01]  /*cb50*/  IADD3 R4, P3, R8, UR7, RZ ;  /* 0x0000000708047c10 */ /* 0x000fe2000ff7e0ff */
[-C--:B------:R-:W-:Y:S01]  /*cb60*/  FMUL R74, R74, R217.reuse ;  /* 0x000000d94a4a7220 */ /* 0x080fe20000400000 */
[----:B------:R-:W-:Y:S01]  /*cb70*/  F2FP.BF16.F32.PACK_AB R66, RZ, R66 ;  /* 0x00000042ff42723e */ /* 0x000fe200000010ff */
[-C--:B------:R-:W-:Y:S01]  /*cb80*/  FMUL R75, R75, R217.reuse ;  /* 0x000000d94b4b7220 */ /* 0x080fe20000400000 */
[----:B------:R-:W-:Y:S01]  /*cb90*/  IADD3.X R5, R9, UR6, RZ, P3, !PT ;  /* 0x0000000609057c10 */ /* 0x000fe20009ffe4ff */
[-C--:B------:R-:W-:Y:S01]  /*cba0*/  FMUL R76, R76, R217.reuse ;  /* 0x000000d94c4c7220 */ /* 0x080fe20000400000 */
[----:B------:R-:W-:Y:S01]  /*cbb0*/  ISETP.GT.AND P3, PT, R3, 0x9, P1 ;  /* 0x000000090300780c */ /* 0x000fe20000f64270 */
[----:B------:R-:W-:Y:S01]  /*cbc0*/  FMUL R77, R77, R217 ;  /* 0x000000d94d4d7220 */ /* 0x000fe20000400000 */
[----:B------:R-:W-:Y:S01]  /*cbd0*/  F2FP.BF16.F32.PACK_AB R67, RZ, R67 ;  /* 0x00000043ff43723e */ /* 0x000fe200000010ff */
[----:B------:R-:W-:Y:S01]  /*cbe0*/  @P2 STG.E.U16 desc[UR36][R4.64], R26 ;  /* 0x0000001a04002986 */ /* 0x000fe2000c101524 */
[C---:B------:R-:W-:Y:S01]  /*cbf0*/  ISETP.GT.AND P2, PT, R3.reuse, 0x8, P0 ;  /* 0x000000080300780c */ /* 0x040fe20000744270 */
[--C-:B0-----:R-:W-:Y:S01]  /*cc00*/  @P4 IMAD.MOV.U32 R6, RZ, RZ, R8.reuse ;  /* 0x000000ffff064224 */ /* 0x101fe200078e0008 */
[----:B------:R-:W-:Y:S01]  /*cc10*/  F2FP.BF16.F32.PACK_AB R68, RZ, R68 ;  /* 0x00000044ff44723e */ /* 0x000fe200000010ff */
[--C-:B------:R-:W-:Y:S01]  /*cc20*/  @P4 IMAD.MOV.U32 R7, RZ, RZ, R9.reuse ;  /* 0x000000ffff074224 */ /* 0x100fe200078e0009 */
[----:B------:R-:W-:Y:S01]  /*cc30*/  @P5 STG.E.U16 desc[UR36][R4.64+0x2], R27 ;  /* 0x0000021b04005986 */ /* 0x000fe2000c101524 */
[C---:B------:R-:W-:Y:S01]  /*cc40*/  ISETP.GT.AND P5, PT, R3.reuse, 0x9, P0 ;  /* 0x000000090300780c */ /* 0x040fe200007a4270 */
[----:B------:R-:W-:Y:S01]  /*cc50*/  FMUL R78, R78, R217 ;  /* 0x000000d94e4e7220 */ /* 0x000fe20000400000 */
[----:B------:R-:W-:Y:S01]  /*cc60*/  F2FP.BF16.F32.PACK_AB R69, RZ, R69 ;  /* 0x00000045ff45723e */ /* 0x000fe200000010ff */
[----:B------:R0:W-:Y:S01]  /*cc70*/  @P4 STG.E.U16 desc[UR36][R6.64+0x10], R28 ;  /* 0x0000101c06004986 */ /* 0x0001e2000c101524 */
        /* <DEDUP_REMOVED lines=9> */
[----:B------:R-:W-:Y:S01]  /*cd10*/  FMUL R83, R83, R217 ;  /* 0x000000d953537220 */ /* 0x000fe20000400000 */
[----:B------:R-:W-:Y:S01]  /*cd20*/  F2FP.BF16.F32.PACK_AB R74, RZ, R74 ;  /* 0x0000004aff4a723e */ /* 0x000fe200000010ff */
[--C-:B0-----:R-:W-:Y:S01]  /*cd30*/  @P3 IMAD.MOV.U32 R6, RZ, RZ, R8.reuse ;  /* 0x000000ffff063224 */ /* 0x101fe200078e0008 */
[----:B------:R-:W-:Y:S01]  /*cd40*/  F2FP.BF16.F32.PACK_AB R75, RZ, R75 ;  /* 0x0000004bff4b723e */ /* 0x000fe200000010ff */
[--C-:B------:R-:W-:Y:S01]  /*cd50*/  @P3 IMAD.MOV.U32 R7, RZ, RZ, R9.reuse ;  /* 0x000000ffff073224 */ /* 0x100fe200078e0009 */
[----:B------:R-:W-:Y:S01]  /*cd60*/  F2FP.BF16.F32.PACK_AB R76, RZ, R76 ;  /* 0x0000004cff4c723e */ /* 0x000fe200000010ff */
[----:B------:R-:W-:Y:S01]  /*cd70*/  FMUL R84, R84, R217 ;  /* 0x000000d954547220 */ /* 0x000fe20000400000 */
[----:B------:R-:W-:Y:S01]  /*cd80*/  F2FP.BF16.F32.PACK_AB R77, RZ, R77 ;  /* 0x0000004dff4d723e */ /* 0x000fe200000010ff */
[-C--:B------:R-:W-:Y:S01]  /*cd90*/  FMUL R85, R85, R217.reuse ;  /* 0x000000d955557220 */ /* 0x080fe20000400000 */
[----:B------:R0:W-:Y:S01]  /*cda0*/  @P3 STG.E.U16 desc[UR36][R6.64+0x12], R29 ;  /* 0x0000121d06003986 */ /* 0x0001e2000c101524 */
        /* <DEDUP_REMOVED lines=30> */
[--C-:B0-----:R-:W-:Y:S01]  /*cf90*/  @P3 IMAD.MOV.U32 R7, RZ, RZ, R9.reuse ;  /* 0x000000ffff073224 */ /* 0x101fe200078e0009 */
[----:B------:R-:W-:Y:S01]  /*cfa0*/  @P3 MOV R6, R8 ;  /* 0x0000000800063202 */ /* 0x000fe20000000f00 */
[----:B------:R-:W-:Y:S01]  /*cfb0*/  FMUL R96, R96, R217 ;  /* 0x000000d960607220 */ /* 0x000fe20000400000 */
[----:B------:R-:W-:Y:S01]  /*cfc0*/  F2FP.BF16.F32.PACK_AB R89, RZ, R89 ;  /* 0x00000059ff59723e */ /* 0x000fe200000010ff */
[-C--:B------:R-:W-:Y:S01]  /*cfd0*/  FMUL R97, R97, R217.reuse ;  /* 0x000000d961617220 */ /* 0x080fe20000400000 */
[----:B------:R-:W-:Y:S01]  /*cfe0*/  F2FP.BF16.F32.PACK_AB R90, RZ, R90 ;  /* 0x0000005aff5a723e */ /* 0x000fe200000010ff */
[----:B------:R0:W-:Y:S01]  /*cff0*/  @P3 STG.E.U16 desc[UR36][R6.64+0x22], R33 ;  /* 0x0000222106003986 */ /* 0x0001e2000c101524 */
        /* <DEDUP_REMOVED lines=15> */
[-C--:B------:R-:W-:Y:S01]  /*d0f0*/  FMUL R101, R101, R217.reuse ;  /* 0x000000d965657220 */ /* 0x080fe20000400000 */
[----:B------:R-:W-:Y:S01]  /*d100*/  F2FP.BF16.F32.PACK_AB R96, RZ, R96 ;  /* 0x00000060ff60723e */ /* 0x000fe200000010ff */
[-C--:B------:R-:W-:Y:S01]  /*d110*/  FMUL R102, R102, R217.reuse ;  /* 0x000000d966667220 */ /* 0x080fe20000400000 */
[----:B------:R0:W-:Y:S01]  /*d120*/  @P4 STG.E.U16 desc[UR36][R6.64+0x30], R36 ;  /* 0x0000302406004986 */ /* 0x0001e2000c101524 */
        /* <DEDUP_REMOVED lines=30> */
[----:B0-----:R-:W-:Y:S01]  /*d310*/  @P4 IMAD.MOV.U32 R6, RZ, RZ, R8 ;  /* 0x000000ffff064224 */ /* 0x001fe200078e0008 */
        /* <DEDUP_REMOVED lines=18> */
[----:B0-----:R-:W-:Y:S01]  /*d440*/  @P3 IMAD.MOV.U32 R7, RZ, RZ, R9 ;  /* 0x000000ffff073224 */ /* 0x001fe200078e0009 */
[----:B------:R-:W-:-:S02]  /*d450*/  @P3 MOV R6, R8 ;  /* 0x0000000800063202 */ /* 0x000fc40000000f00 */
[----:B------:R-:W-:Y:S02]  /*d460*/  F2FP.BF16.F32.PACK_AB R116, RZ, R116 ;  /* 0x00000074ff74723e */ /* 0x000fe400000010ff */
[----:B------:R-:W-:Y:S01]  /*d470*/  F2FP.BF16.F32.PACK_AB R117, RZ, R117 ;  /* 0x00000075ff75723e */ /* 0x000fe200000010ff */
[----:B------:R0:W-:Y:S01]  /*d480*/  @P3 STG.E.U16 desc[UR36][R6.64+0x42], R41 ;  /* 0x0000422906003986 */ /* 0x0001e2000c101524 */
[C---:B------:R-:W-:Y:S02]  /*d490*/  ISETP.GT.AND P3, PT, R3.reuse, 0x29, P1 ;  /* 0x000000290300780c */ /* 0x040fe40000f64270 */
[----:B------:R-:W-:Y:S01]  /*d4a0*/  F2FP.BF16.F32.PACK_AB R118, RZ, R118 ;  /* 0x00000076ff76723e */ /* 0x000fe200000010ff */
[----:B------:R-:W-:Y:S01]  /*d4b0*/  @P2 STG.E.U16 desc[UR36][R4.64+0x40], R42 ;  /* 0x0000402a04002986 */ /* 0x000fe2000c101524 */
[C---:B------:R-:W-:Y:S02]  /*d4c0*/  ISETP.GT.AND P2, PT, R3.reuse, 0x28, P0 ;  /* 0x000000280300780c */ /* 0x040fe40000744270 */
[----:B------:R-:W-:Y:S01]  /*d4d0*/  F2FP.BF16.F32.PACK_AB R119, RZ, R119 ;  /* 0x00000077ff77723e */ /* 0x000fe200000010ff */
[----:B------:R-:W-:Y:S01]  /*d4e0*/  @P5 STG.E.U16 desc[UR36][R4.64+0x42], R43 ;  /* 0x0000422b04005986 */ /* 0x000fe2000c101524 */
[----:B------:R-:W-:Y:S01]  /*d4f0*/  ISETP.GT.AND P5, PT, R3, 0x29, P0 ;  /* 0x000000290300780c */ /* 0x000fe200007a4270 */
[----:B0-----:R-:W-:-:S02]  /*d500*/  @P4 IMAD.MOV.U32 R6, RZ, RZ, R8 ;  /* 0x000000ffff064224 */ /* 0x001fc400078e0008 */
[----:B------:R-:W-:-:S05]  /*d510*/  @P4 IMAD.MOV.U32 R7, RZ, RZ, R9 ;  /* 0x000000ffff074224 */ /* 0x000fca00078e0009 */
[----:B------:R0:W-:Y:S01]  /*d520*/  @P4 STG.E.U16 desc[UR36][R6.64+0x50], R44 ;  /* 0x0000502c06004986 */ /* 0x0001e2000c101524 */
[----:B------:R-:W-:Y:S01]  /*d530*/  ISETP.GT.AND P4, PT, R3, 0x30, P1 ;  /* 0x000000300300780c */ /* 0x000fe20000f84270 */
[----:B0-----:R-:W-:Y:S02]  /*d540*/  @P3 IMAD.MOV.U32 R6, RZ, RZ, R8 ;  /* 0x000000ffff063224 */ /* 0x001fe400078e0008 */
[----:B------:R-:W-:-:S05]  /*d550*/  @P3 IMAD.MOV.U32 R7, RZ, RZ, R9 ;  /* 0x000000ffff073224 */ /* 0x000fca00078e0009 */
[----:B------:R0:W-:Y:S01]  /*d560*/  @P3 STG.E.U16 desc[UR36][R6.64+0x52], R45 ;  /* 0x0000522d06003986 */ /* 0x0001e2000c101524 */
[----:B------:R-:W-:-:S03]  /*d570*/  ISETP.GT.AND P3, PT, R3, 0x31, P1 ;  /* 0x000000310300780c */ /* 0x000fc60000f64270 */
[----:B------:R-:W-:Y:S01]  /*d580*/  @P2 STG.E.U16 desc[UR36][R4.64+0x50], R46 ;  /* 0x0000502e04002986 */ /* 0x000fe2000c101524 */
[----:B------:R-:W-:-:S03]  /*d590*/  ISETP.GT.AND P2, PT, R3, 0x30, P0 ;  /* 0x000000300300780c */ /* 0x000fc60000744270 */
[----:B------:R-:W-:Y:S01]  /*d5a0*/  @P5 STG.E.U16 desc[UR36][R4.64+0x52], R47 ;  /* 0x0000522f04005986 */ /* 0x000fe2000c101524 */
[----:B------:R-:W-:Y:S01]  /*d5b0*/  ISETP.GT.AND P5, PT, R3, 0x31, P0 ;  /* 0x000000310300780c */ /* 0x000fe200007a4270 */
[----:B0-----:R-:W-:Y:S02]  /*d5c0*/  @P4 IMAD.MOV.U32 R6, RZ, RZ, R8 ;  /* 0x000000ffff064224 */ /* 0x001fe400078e0008 */
[----:B------:R-:W-:-:S05]  /*d5d0*/  @P4 IMAD.MOV.U32 R7, RZ, RZ, R9 ;  /* 0x000000ffff074224 */ /* 0x000fca00078e0009 */
[----:B------:R0:W-:Y:S01]  /*d5e0*/  @P4 STG.E.U16 desc[UR36][R6.64+0x60], R48 ;  /* 0x0000603006004986 */ /* 0x0001e2000c101524 */
[----:B------:R-:W-:Y:S02]  /*d5f0*/  ISETP.GT.AND P4, PT, R3, 0x38, P1 ;  /* 0x000000380300780c */ /* 0x000fe40000f84270 */
[----:B0-----:R-:W-:Y:S01]  /*d600*/  @P3 MOV R6, R8 ;  /* 0x0000000800063202 */ /* 0x001fe20000000f00 */
        /* <DEDUP_REMOVED lines=190> */
[C---:B------:R-:W-:Y:S02]  /*e1f0*/  ISETP.GT.AND P4, PT, R3.reuse, 0xb1, P0 ;  /* 0x000000b10300780c */ /* 0x040fe40000784270 */
[----:B------:R-:W-:Y:S02]  /*e200*/  ISETP.GT.AND P0, PT, R3, 0xb9, P0 ;  /* 0x000000b90300780c */ /* 0x000fe40000704270 */
[----:B0-----:R-:W-:Y:S01]  /*e210*/  @P3 MOV R6, R8 ;  /* 0x0000000800063202 */ /* 0x001fe20000000f00 */
[----:B------:R-:W-:-:S05]  /*e220*/  @P3 IMAD.MOV.U32 R7, RZ, RZ, R9 ;  /* 0x000000ffff073224 */ /* 0x000fca00078e0009 */
[----:B------:R0:W-:Y:S01]  /*e230*/  @P3 STG.E.U16 desc[UR36][R6.64+0x162], R113 ;  /* 0x0001627106003986 */ /* 0x0001e2000c101524 */
[C---:B------:R-:W-:Y:S02]  /*e240*/  ISETP.GT.AND P3, PT, R3.reuse, 0xb8, P1 ;  /* 0x000000b80300780c */ /* 0x040fe40000f64270 */
[----:B------:R-:W-:Y:S01]  /*e250*/  ISETP.GT.AND P1, PT, R3, 0xb9, P1 ;  /* 0x000000b90300780c */ /* 0x000fe20000f24270 */
[----:B------:R-:W-:Y:S04]  /*e260*/  @P2 STG.E.U16 desc[UR36][R4.64+0x160], R114 ;  /* 0x0001607204002986 */ /* 0x000fe8000c101524 */
[----:B------:R-:W-:Y:S06]  /*e270*/  @P4 STG.E.U16 desc[UR36][R4.64+0x162], R115 ;  /* 0x0001627304004986 */ /* 0x000fec000c101524 */
[----:B0-----:R-:W-:-:S02]  /*e280*/  @P3 IMAD.MOV.U32 R6, RZ, RZ, R8 ;  /* 0x000000ffff063224 */ /* 0x001fc400078e0008 */
[----:B------:R-:W-:-:S05]  /*e290*/  @P3 IMAD.MOV.U32 R7, RZ, RZ, R9 ;  /* 0x000000ffff073224 */ /* 0x000fca00078e0009 */
[----:B------:R0:W-:Y:S04]  /*e2a0*/  @P3 STG.E.U16 desc[UR36][R6.64+0x170], R116 ;  /* 0x0001707406003986 */ /* 0x0001e8000c101524 */
[----:B------:R1:W-:Y:S04]  /*e2b0*/  @P1 STG.E.U16 desc[UR36][R8.64+0x172], R117 ;  /* 0x0001727508001986 */ /* 0x0003e8000c101524 */
[----:B------:R1:W-:Y:S01]  /*e2c0*/  @P5 STG.E.U16 desc[UR36][R4.64+0x170], R118 ;  /* 0x0001707604005986 */ /* 0x0003e2000c101524 */
[----:B0-----:R-:W-:Y:S02]  /*e2d0*/  @P0 IMAD.MOV.U32 R6, RZ, RZ, R4 ;  /* 0x000000ffff060224 */ /* 0x001fe400078e0004 */
[----:B------:R-:W-:-:S05]  /*e2e0*/  @P0 IMAD.MOV.U32 R7, RZ, RZ, R5 ;  /* 0x000000ffff070224 */ /* 0x000fca00078e0005 */
[----:B------:R1:W-:Y:S02]  /*e2f0*/  @P0 STG.E.U16 desc[UR36][R6.64+0x172], R119 ;  /* 0x0001727706000986 */ /* 0x0003e4000c101524 */
.L_x_410:
[----:B------:R-:W-:Y:S05]  /*e300*/  BSYNC B0 ;  /* 0x0000000000007941 */ /* 0x000fea0003800000 */
.L_x_28:
[----:B------:R-:W-:Y:S01]  /*e310*/  ULDC UR4, c[0x0][0xc] ;  /* 0x0000030000047ab9 */ /* 0x000fe20000000800 */
[----:B------:R-:W-:Y:S01]  /*e320*/  ULDC UR5, c[0x0][0x10] ;  /* 0x0000040000057ab9 */ /* 0x000fe20000000800 */
[----:B------:R-:W2:Y:S01]  /*e330*/  LDC R3, c[0x0][0x14] ;  /* 0x00000500ff037b82 */ /* 0x000ea20000000800 */
[----:B------:R-:W-:Y:S01]  /*e340*/  UIMAD.WIDE.U32 UR4, UR4, UR5, URZ ;  /* 0x00000005040472a5 */ /* 0x000fe2000f8e003f */
[----:B0-----:R-:W-:Y:S01]  /*e350*/  PRMT R0, RZ, 0x7610, R0 ;  /* 0x00007610ff007816 */ /* 0x001fe20000000000 */
[----:B------:R-:W-:Y:S01]  /*e360*/  UMOV UR41, 0xffffffff ;  /* 0xffffffff00297882 */ /* 0x000fe20000000000 */
[----:B------:R-:W-:-:S03]  /*e370*/  IMAD.MOV.U32 R19, RZ, RZ, -0x1 ;  /* 0xffffffffff137424 */ /* 0x000fc600078e00ff */
[----:B--2---:R-:W-:-:S04]  /*e380*/  IMAD.WIDE.U32 R16, R3, UR4, R16 ;  /* 0x0000000403107c25 */ /* 0x004fc8000f8e0010 */
[----:B------:R-:W-:Y:S01]  /*e390*/  IMAD R3, R3, UR5, RZ ;  /* 0x0000000503037c24 */ /* 0x000fe2000f8e02ff */
[----:B------:R-:W-:Y:S02]  /*e3a0*/  ULDC.64 UR4, c[0x0][0x650] ;  /* 0x0001940000047ab9 */ /* 0x000fe40000000a00 */
[----:B------:R-:W-:Y:S01]  /*e3b0*/  ISETP.GE.U32.AND P0, PT, R16, UR4, PT ;  /* 0x0000000410007c0c */ /* 0x000fe2000bf06070 */
[----:B------:R-:W-:-:S05]  /*e3c0*/  IMAD.IADD R17, R17, 0x1, R3 ;  /* 0x0000000111117824 */ /* 0x000fca00078e0203 */
[----:B------:R-:W-:-:S13]  /*e3d0*/  ISETP.GE.U32.AND.EX P0, PT, R17, UR5, PT, P0 ;  /* 0x0000000511007c0c */ /* 0x000fda000bf06100 */
[----:B------:R-:W-:Y:S05]  /*e3e0*/  @P0 BRA `(.L_x_411) ;  /* 0x0000000400640947 */ /* 0x000fea0003800000 */
[----:B------:R-:W0:Y:S01]  /*e3f0*/  S2R R12, SR_CTAID.X ;  /* 0x00000000000c7919 */ /* 0x000e220000002500 */
[----:B------:R-:W2:Y:S01]  /*e400*/  LDC.64 R10, c[0x0][0x628] ;  /* 0x00018a00ff0a7b82 */ /* 0x000ea20000000a00 */
[----:B------:R-:W-:Y:S01]  /*e410*/  ULDC UR4, c[0x0][0x150] ;  /* 0x0000540000047ab9 */ /* 0x000fe20000000800 */
[----:B-1----:R-:W-:Y:S01]  /*e420*/  MOV R8, R16 ;  /* 0x0000001000087202 */ /* 0x002fe20000000f00 */
[----:B------:R-:W1:Y:S01]  /*e430*/  S2R R20, SR_CTAID.Y ;  /* 0x0000000000147919 */ /* 0x000e620000002600 */
[----:B------:R-:W-:-:S04]  /*e440*/  IMAD.MOV.U32 R9, RZ, RZ, R17 ;  /* 0x000000ffff097224 */ /* 0x000fc800078e0011 */
[----:B------:R-:W1:Y:S08]  /*e450*/  LDC R21, c[0x0][0x144] ;  /* 0x00005100ff157b82 */ /* 0x000e700000000800 */
[----:B------:R-:W1:Y:S08]  /*e460*/  LDC R0, c[0x0][0x630] ;  /* 0x00018c00ff007b82 */ /* 0x000e700000000800 */
[----:B------:R-:W1:Y:S01]  /*e470*/  LDC.64 R14, c[0x0][0x620] ;  /* 0x00018800ff0e7b82 */ /* 0x000e620000000a00 */
[----:B--2---:R-:W-:-:S04]  /*e480*/  ISETP.NE.U32.AND P0, PT, R10, RZ, PT ;  /* 0x000000ff0a00720c */ /* 0x004fc80003f05070 */
[----:B------:R-:W-:Y:S02]  /*e490*/  ISETP.NE.AND.EX P0, PT, R11, RZ, PT, P0 ;  /* 0x000000ff0b00720c */ /* 0x000fe40003f05300 */
[----:B0-----:R-:W-:-:S05]  /*e4a0*/  I2FP.F32.U32 R3, R12 ;  /* 0x0000000c00037245 */ /* 0x001fca0000201000 */
[----:B------:R-:W-:-:S04]  /*e4b0*/  FMUL R3, R3, UR4 ;  /* 0x0000000403037c20 */ /* 0x000fc80008400000 */
[----:B------:R0:W2:Y:S02]  /*e4c0*/  F2I.U32.TRUNC.NTZ R19, R3 ;  /* 0x0000000300137305 */ /* 0x0000a4000020f000 */
[----:B------:R-:W-:Y:S05]  /*e4d0*/  @!P0 BRA `(.L_x_412) ;  /* 0x0000000000288947 */ /* 0x000fea0003800000 */
[----:B0-----:R-:W0:Y:S02]  /*e4e0*/  LDC R3, c[0x0][0x634] ;  /* 0x00018d00ff037b82 */ /* 0x001e240000000800 */
        /* <DEDUP_REMOVED lines=9> */
.L_x_412:
[----:B------:R-:W3:Y:S01]  /*e580*/  LDC.64 R26, c[0x0][0x640] ;  /* 0x00019000ff1a7b82 */ /* 0x000ee20000000a00 */
[-C--:B-1----:R-:W-:Y:S01]  /*e590*/  SHF.R.U64 R30, R8, R0.reuse, R9 ;  /* 0x00000000081e7219 */ /* 0x082fe20000001209 */
[----:B--2---:R-:W-:Y:S01]  /*e5a0*/  IMAD.MOV R19, RZ, RZ, -R19 ;  /* 0x000000ffff137224 */ /* 0x004fe200078e0a13 */
[----:B------:R-:W-:Y:S01]  /*e5b0*/  SHF.R.U32.HI R0, RZ, R0, R9 ;  /* 0x00000000ff007219 */ /* 0x000fe20000011609 */
[----:B------:R-:W-:Y:S01]  /*e5c0*/  ULDC UR4, c[0x0][0x154] ;  /* 0x0000550000047ab9 */ /* 0x000fe20000000800 */
[----:B0-----:R-:W-:Y:S01]  /*e5d0*/  IADD3 R3, P0, RZ, -R30, RZ ;  /* 0x8000001eff037210 */ /* 0x001fe20007f1e0ff */
[----:B------:R-:W-:Y:S02]  /*e5e0*/  IMAD R21, R21, R19, R12 ;  /* 0x0000001315157224 */ /* 0x000fe400078e020c */
[----:B------:R-:W0:Y:S01]  /*e5f0*/  LDC R6, c[0x0][0x618] ;  /* 0x00018600ff067b82 */ /* 0x000e220000000800 */
[----:B------:R-:W-:Y:S02]  /*e600*/  IMAD.MOV.U32 R7, RZ, RZ, 0x1 ;  /* 0x00000001ff077424 */ /* 0x000fe400078e00ff */
[----:B------:R-:W-:-:S04]  /*e610*/  IMAD.X R5, RZ, RZ, ~R0, P0 ;  /* 0x000000ffff057224 */ /* 0x000fc800000e0e00 */
[-C--:B------:R-:W-:Y:S01]  /*e620*/  IMAD R0, R5, R14.reuse, RZ ;  /* 0x0000000e05007224 */ /* 0x080fe200078e02ff */
[----:B------:R-:W1:Y:S01]  /*e630*/  LDC R8, c[0x0][0x608] ;  /* 0x00018200ff087b82 */ /* 0x000e620000000800 */
[----:B------:R-:W-:-:S04]  /*e640*/  IMAD.WIDE.U32 R4, R3, R14, R16 ;  /* 0x0000000e03047225 */ /* 0x000fc800078e0010 */
[----:B------:R-:W-:Y:S01]  /*e650*/  IMAD R3, R3, R15, R0 ;  /* 0x0000000f03037224 */ /* 0x000fe200078e0200 */
[----:B------:R-:W-:Y:S02]  /*e660*/  I2FP.F32.U32 R0, R20 ;  /* 0x0000001400007245 */ /* 0x000fe40000201000 */
[----:B------:R-:W2:Y:S01]  /*e670*/  LDC R22, c[0x0][0x658] ;  /* 0x00019600ff167b82 */ /* 0x000ea20000000800 */
[----:B------:R-:W-:Y:S01]  /*e680*/  IMAD.IADD R3, R5, 0x1, R3 ;  /* 0x0000000105037824 */ /* 0x000fe200078e0203 */
[----:B---3--:R-:W-:Y:S01]  /*e690*/  ISETP.NE.U32.AND P0, PT, R26, RZ, PT ;  /* 0x000000ff1a00720c */ /* 0x008fe20003f05070 */
[----:B------:R-:W-:Y:S01]  /*e6a0*/  FMUL R0, R0, UR4 ;  /* 0x0000000400007c20 */ /* 0x000fe20008400000 */
[----:B------:R-:W-:Y:S02]  /*e6b0*/  MOV R5, 0xffffffff ;  /* 0xffffffff00057802 */ /* 0x000fe40000000f00 */
[----:B------:R-:W-:Y:S01]  /*e6c0*/  ISETP.NE.AND.EX P0, PT, R27, RZ, PT, P0 ;  /* 0x000000ff1b00720c */ /* 0x000fe20003f05300 */
[----:B------:R3:W2:Y:S01]  /*e6d0*/  F2I.U32.TRUNC.NTZ R13, R0 ;  /* 0x00000000000d7305 */ /* 0x0006a2000020f000 */
[----:B------:R-:W3:Y:S01]  /*e6e0*/  LDC R15, c[0x0][0x148] ;  /* 0x00005200ff0f7b82 */ /* 0x000ee20000000800 */
[----:B0-----:R-:W-:-:S02]  /*e6f0*/  SHF.R.U64 R12, R4, R6, R3 ;  /* 0x00000006040c7219 */ /* 0x001fc40000001203 */
[----:B------:R-:W-:-:S05]  /*e700*/  SHF.R.U32.HI R3, RZ, R6, R3 ;  /* 0x00000006ff037219 */ /* 0x000fca0000011603 */
[----:B------:R-:W0:Y:S01]  /*e710*/  LDC R19, c[0x0][0x600] ;  /* 0x00018000ff137b82 */ /* 0x000e220000000800 */
[-CC-:B-1----:R-:W-:Y:S02]  /*e720*/  SHF.R.U64 R10, R12, R8.reuse, R3.reuse ;  /* 0x000000080c0a7219 */ /* 0x182fe40000001203 */
[----:B------:R-:W-:-:S05]  /*e730*/  SHF.R.U32.HI R3, RZ, R8, R3 ;  /* 0x00000008ff037219 */ /* 0x000fca0000011603 */
[----:B------:R-:W1:Y:S01]  /*e740*/  LDC R24, c[0x0][0x648] ;  /* 0x00019200ff187b82 */ /* 0x000e620000000800 */
[-C--:B--2---:R-:W-:Y:S02]  /*e750*/  SHF.L.U32 R4, R5, R22.reuse, RZ ;  /* 0x0000001605047219 */ /* 0x084fe400000006ff */
[-CC-:B------:R-:W-:Y:S02]  /*e760*/  SHF.R.U64 R14, R10, R22.reuse, R3.reuse ;  /* 0x000000160a0e7219 */ /* 0x180fe40000001203 */
[----:B------:R-:W-:Y:S02]  /*e770*/  SHF.R.U32.HI R5, RZ, R22, R3 ;  /* 0x00000016ff057219 */ /* 0x000fe40000011603 */
[----:B------:R-:W-:Y:S01]  /*e780*/  LOP3.LUT R25, RZ, R4, RZ, 0x33, !PT ;  /* 0x00000004ff197212 */ /* 0x000fe200078e33ff */
[----:B------:R-:W2:Y:S01]  /*e790*/  LDC R28, c[0x0][0x638] ;  /* 0x00018e00ff1c7b82 */ /* 0x000ea20000000800 */
[----:B------:R-:W-:Y:S01]  /*e7a0*/  SHF.L.U32 R22, R7, R22, RZ ;  /* 0x0000001607167219 */ /* 0x000fe200000006ff */
[----:B------:R-:W-:-:S06]  /*e7b0*/  IMAD.MOV.U32 R4, RZ, RZ, R14 ;  /* 0x000000ffff047224 */ /* 0x000fcc00078e000e */
[----:B------:R-:W0:Y:S01]  /*e7c0*/  LDC R29, c[0x0][0x610] ;  /* 0x00018400ff1d7b82 */ /* 0x000e220000000800 */
[----:B------:R-:W-:Y:S05]  /*e7d0*/  @!P0 BRA `(.L_x_413) ;  /* 0x0000000000288947 */ /* 0x000fea0003800000 */
[----:B------:R-:W4:Y:S02]  /*e7e0*/  LDC R3, c[0x0][0x64c] ;  /* 0x00019300ff037b82 */ /* 0x000f240000000800 */
[----:B----4-:R-:W-:-:S05]  /*e7f0*/  IADD3 R3, P0, R14, R3, RZ ;  /* 0x000000030e037210 */ /* 0x010fca0007f1e0ff */
        /* <DEDUP_REMOVED lines=8> */
.L_x_413:
[----:B------:R-:W-:Y:S01]  /*e880*/  ISETP.NE.AND P0, PT, R2, 0x1, PT ;  /* 0x000000010200780c */ /* 0x000fe20003f05270 */
[----:B------:R-:W-:Y:S01]  /*e890*/  IMAD.MOV R13, RZ, RZ, -R13 ;  /* 0x000000ffff0d7224 */ /* 0x000fe200078e0a0d */
[----:B-1-3--:R-:W-:Y:S01]  /*e8a0*/  SHF.R.U64 R0, R4, R24, R5 ;  /* 0x0000001804007219 */ /* 0x00afe20000001205 */
[----:B0-----:R-:W-:Y:S01]  /*e8b0*/  VIADD R5, R19, 0xffffffff ;  /* 0xffffffff13057836 */ /* 0x001fe20000000000 */
[----:B------:R-:W-:Y:S02]  /*e8c0*/  LOP3.LUT R7, R10, R25, RZ, 0xc0, !PT ;  /* 0x000000190a077212 */ /* 0x000fe400078ec0ff */
[----:B------:R-:W-:Y:S02]  /*e8d0*/  IADD3 R3, -R0, RZ, RZ ;  /* 0x000000ff00037210 */ /* 0x000fe40007ffe1ff */
[----:B------:R-:W-:Y:S01]  /*e8e0*/  LOP3.LUT R5, R12, R5, RZ, 0xc0, !PT ;  /* 0x000000050c057212 */ /* 0x000fe200078ec0ff */
[----:B------:R-:W-:Y:S01]  /*e8f0*/  IMAD R22, R22, R0, R7 ;  /* 0x0000000016167224 */ /* 0x000fe200078e0207 */
[----:B------:R-:W-:Y:S01]  /*e900*/  R2UR UR41, R30 ;  /* 0x000000001e2972ca */ /* 0x000fe200000e0000 */
[----:B--2---:R-:W-:-:S02]  /*e910*/  IMAD R0, R3, R28, R14 ;  /* 0x0000001c03007224 */ /* 0x004fc400078e020e */
[----:B------:R-:W-:Y:S02]  /*e920*/  @P0 IMAD R21, R15, R13, R20 ;  /* 0x0000000d0f150224 */ /* 0x000fe400078e0214 */
[----:B------:R-:W-:Y:S02]  /*e930*/  IMAD R3, R0, R19, R5 ;  /* 0x0000001300037224 */ /* 0x000fe400078e0205 */
[----:B------:R-:W-:Y:S02]  /*e940*/  IMAD R22, R22, R29, R21 ;  /* 0x0000001d16167224 */ /* 0x000fe400078e0215 */
[----:B------:R-:W-:-:S03]  /*e950*/  IMAD.MOV.U32 R0, RZ, RZ, 0x1 ;  /* 0x00000001ff007424 */ /* 0x000fc600078e00ff */
[----:B------:R-:W-:Y:S02]  /*e960*/  SEL R19, R3, R22, !P0 ;  /* 0x0000001603137207 */ /* 0x000fe40004000000 */
[----:B------:R-:W-:-:S07]  /*e970*/  SEL R22, R22, R3, !P0 ;  /* 0x0000000316167207 */ /* 0x000fce0004000000 */
.L_x_411:
[----:B------:R-:W-:-:S13]  /*e980*/  LOP3.LUT P0, RZ, R0, 0xff, RZ, 0xc0, !PT ;  /* 0x000000ff00ff7812 */ /* 0x000fda000780c0ff */
[----:B------:R-:W-:Y:S05]  /*e990*/  @P0 BRA `(.L_x_414) ;  /* 0xffffff2400640947 */ /* 0x000fea000383ffff */
[----:B------:R-:W-:Y:S05]  /*e9a0*/  EXIT ;  /* 0x000000000000794d */ /* 0x000fea0003800000 */
.L_x_3:
[----:B0-----:R-:W-:Y:S01]  /*e9b0*/  ULDC.64 UR4, c[0x0][0x650] ;  /* 0x0001940000047ab9 */ /* 0x001fe20000000a00 */
[----:B------:R-:W-:Y:S01]  /*e9c0*/  PRMT R3, RZ, 0x7610, R3 ;  /* 0x00007610ff037816 */ /* 0x000fe20000000003 */
[----:B------:R-:W-:Y:S01]  /*e9d0*/  IMAD.MOV.U32 R6, RZ, RZ, -0x1 ;  /* 0xffffffffff067424 */ /* 0x000fe200078e00ff */
[----:B------:R-:W-:Y:S01]  /*e9e0*/  ISETP.GE.U32.AND P0, PT, R16, UR4, PT ;  /* 0x0000000410007c0c */ /* 0x000fe2000bf06070 */
[----:B------:R-:W-:Y:S02]  /*e9f0*/  IMAD.MOV.U32 R7, RZ, RZ, -0x1 ;  /* 0xffffffffff077424 */ /* 0x000fe400078e00ff */
[----:B------:R-:W-:Y:S01]  /*ea00*/  IMAD.MOV.U32 R8, RZ, RZ, -0x1 ;  /* 0xffffffffff087424 */ /* 0x000fe200078e00ff */
[----:B------:R-:W-:-:S13]  /*ea10*/  ISETP.GE.U32.AND.EX P0, PT, R17, UR5, PT, P0 ;  /* 0x0000000511007c0c */ /* 0x000fda000bf06100 */
        /* <DEDUP_REMOVED lines=14> */
[----:B------:R-:W-:Y:S01]  /*eb00*/  IMAD.WIDE.U32 R6, R3, R12, RZ ;  /* 0x0000000c03067225 */ /* 0x000fe200078e00ff */
[----:B------:R-:W-:-:S03]  /*eb10*/  IADD3.X R11, RZ, RZ, RZ, P0, !PT ;  /* 0x000000ffff0b7210 */ /* 0x000fc600007fe4ff */
[----:B------:R-:W-:Y:S01]  /*eb20*/  IMAD.MOV.U32 R10, RZ, RZ, R9 ;  /* 0x000000ffff0a7224 */ /* 0x000fe200078e0009 */
[----:B------:R-:W-:-:S05]  /*eb30*/  IADD3 RZ, P0, R7, R8, RZ ;  /* 0x0000000807ff7210 */ /* 0x000fca0007f1e0ff */
[----:B------:R-:W-:-:S08]  /*eb40*/  IMAD.WIDE.U32.X R10, R15, R13, R10, P0 ;  /* 0x0000000d0f0a7225 */ /* 0x000fd000000e040a */
.L_x_416:
[-CC-:B------:R-:W-:Y:S01]  /*eb50*/  SHF.R.U64 R12, R10, R14.reuse, R11.reuse ;  /* 0x0000000e0a0c7219 */ /* 0x180fe2000000120b */
[----:B------:R-:W0:Y:S01]  /*eb60*/  LDC R22, c[0x0][0x618] ;  /* 0x00018600ff167b82 */ /* 0x000e220000000800 */
[----:B------:R-:W-:Y:S01]  /*eb70*/  SHF.R.U32.HI R3, RZ, R14, R11 ;  /* 0x0000000eff037219 */ /* 0x000fe2000001160b */
[----:B------:R-:W-:Y:S01]  /*eb80*/  ULDC UR4, c[0x0][0x150] ;  /* 0x0000540000047ab9 */ /* 0x000fe20000000800 */
[----:B------:R-:W-:Y:S02]  /*eb90*/  IADD3 R5, P0, RZ, -R12, RZ ;  /* 0x8000000cff057210 */ /* 0x000fe40007f1e0ff */
[----:B------:R-:W-:-:S03]  /*eba0*/  I2FP.F32.U32 R6, R4 ;  /* 0x0000000400067245 */ /* 0x000fc60000201000 */
[----:B------:R-:W1:Y:S01]  /*ebb0*/  LDC.64 R24, c[0x0][0x640] ;  /* 0x00019000ff187b82 */ /* 0x000e620000000a00 */
[----:B------:R-:W-:Y:S02]  /*ebc0*/  IMAD.X R3, RZ, RZ, ~R3, P0 ;  /* 0x000000ffff037224 */ /* 0x000fe400000e0e03 */
[----:B------:R-:W-:Y:S01]  /*ebd0*/  FMUL R9, R6, UR4 ;  /* 0x0000000406097c20 */ /* 0x000fe20008400000 */
[----:B------:R-:W-:Y:S01]  /*ebe0*/  IMAD.WIDE.U32 R6, R5, R20, R16 ;  /* 0x0000001405067225 */ /* 0x000fe200078e0010 */
[----:B------:R-:W-:-:S03]  /*ebf0*/  ULDC UR4, c[0x0][0x154] ;  /* 0x0000550000047ab9 */ /* 0x000fc60000000800 */
[----:B------:R-:W-:Y:S01]  /*ec00*/  IMAD R8, R3, R20, RZ ;  /* 0x0000001403087224 */ /* 0x000fe200078e02ff */
[----:B------:R-:W2:Y:S01]  /*ec10*/  LDC R11, c[0x0][0x144] ;  /* 0x00005100ff0b7b82 */ /* 0x000ea20000000800 */
[----:B------:R-:W3:Y:S02]  /*ec20*/  F2I.U32.TRUNC.NTZ R9, R9 ;  /* 0x0000000900097305 */ /* 0x000ee4000020f000 */
[----:B------:R-:W-:-:S04]  /*ec30*/  IMAD R3, R5, R21, R8 ;  /* 0x0000001505037224 */ /* 0x000fc800078e0208 */
[----:B------:R-:W-:Y:S01]  /*ec40*/  IMAD.IADD R3, R7, 0x1, R3 ;  /* 0x0000000107037824 */ /* 0x000fe200078e0203 */
[----:B------:R-:W4:Y:S01]  /*ec50*/  LDC R20, c[0x0][0x608] ;  /* 0x00018200ff147b82 */ /* 0x000f220000000800 */
[----:B------:R-:W-:-:S03]  /*ec60*/  IMAD.MOV.U32 R7, RZ, RZ, 0x1 ;  /* 0x00000001ff077424 */ /* 0x000fc600078e00ff */
[----:B0-----:R-:W-:Y:S02]  /*ec70*/  SHF.R.U64 R10, R6, R22, R3 ;  /* 0x00000016060a7219 */ /* 0x001fe40000001203 */
[----:B------:R-:W-:Y:S02]  /*ec80*/  I2FP.F32.U32 R6, R0 ;  /* 0x0000000000067245 */ /* 0x000fe40000201000 */
[----:B------:R-:W0:Y:S01]  /*ec90*/  LDC R8, c[0x0][0x658] ;  /* 0x00019600ff087b82 */ /* 0x000e220000000800 */
[----:B-1----:R-:W-:Y:S01]  /*eca0*/  ISETP.NE.U32.AND P0, PT, R24, RZ, PT ;  /* 0x000000ff1800720c */ /* 0x002fe20003f05070 */
[----:B---3--:R-:W-:Y:S02]  /*ecb0*/  IMAD.MOV R5, RZ, RZ, -R9 ;  /* 0x000000ffff057224 */ /* 0x008fe400078e0a09 */
[----:B------:R-:W-:Y:S01]  /*ecc0*/  FMUL R6, R6, UR4 ;  /* 0x0000000406067c20 */ /* 0x000fe20008400000 */
[----:B------:R-:W-:Y:S02]  /*ecd0*/  SHF.R.U32.HI R3, RZ, R22, R3 ;  /* 0x00000016ff037219 */ /* 0x000fe40000011603 */
[----:B------:R-:W-:Y:S01]  /*ece0*/  ISETP.NE.AND.EX P0, PT, R25, RZ, PT, P0 ;  /* 0x000000ff1900720c */ /* 0x000fe20003f05300 */
[----:B------:R1:W3:Y:S01]  /*ecf0*/  F2I.U32.TRUNC.NTZ R13, R6 ;  /* 0x00000006000d7305 */ /* 0x0002e2000020f000 */
[----:B------:R-:W1:Y:S01]  /*ed00*/  LDC R15, c[0x0][0x148] ;  /* 0x00005200ff0f7b82 */ /* 0x000e620000000800 */
[----:B--2---:R-:W-:-:S02]  /*ed10*/  IMAD R22, R11, R5, R4 ;  /* 0x000000050b167224 */ /* 0x004fc400078e0204 */
[----:B------:R-:W-:-:S05]  /*ed20*/  IMAD.MOV.U32 R5, RZ, RZ, -0x1 ;  /* 0xffffffffff057424 */ /* 0x000fca00078e00ff */
[----:B------:R-:W2:Y:S01]  /*ed30*/  LDC R19, c[0x0][0x600] ;  /* 0x00018000ff137b82 */ /* 0x000ea20000000800 */
[-CC-:B----4-:R-:W-:Y:S02]  /*ed40*/  SHF.R.U64 R14, R10, R20.reuse, R3.reuse ;  /* 0x000000140a0e7219 */ /* 0x190fe40000001203 */
[----:B------:R-:W-:-:S05]  /*ed50*/  SHF.R.U32.HI R3, RZ, R20, R3 ;  /* 0x00000014ff037219 */ /* 0x000fca0000011603 */
[----:B------:R-:W4:Y:S01]  /*ed60*/  LDC R21, c[0x0][0x648] ;  /* 0x00019200ff157b82 */ /* 0x000f220000000800 */
[-C--:B0-----:R-:W-:Y:S02]  /*ed70*/  SHF.L.U32 R4, R5, R8.reuse, RZ ;  /* 0x0000000805047219 */ /* 0x081fe400000006ff */
[--C-:B------:R-:W-:Y:S02]  /*ed80*/  SHF.R.U64 R20, R14, R8, R3.reuse ;  /* 0x000000080e147219 */ /* 0x100fe40000001203 */
[----:B------:R-:W-:Y:S02]  /*ed90*/  LOP3.LUT R27, RZ, R4, RZ, 0x33, !PT ;  /* 0x00000004ff1b7212 */ /* 0x000fe400078e33ff */
[-C--:B------:R-:W-:Y:S01]  /*eda0*/  SHF.R.U32.HI R5, RZ, R8.reuse, R3 ;  /* 0x00000008ff057219 */ /* 0x080fe20000011603 */
[----:B------:R-:W0:Y:S01]  /*edb0*/  LDC R23, c[0x0][0x638] ;  /* 0x00018e00ff177b82 */ /* 0x000e220000000800 */
[----:B------:R-:W-:Y:S01]  /*edc0*/  SHF.L.U32 R26, R7, R8, RZ ;  /* 0x00000008071a7219 */ /* 0x000fe200000006ff */
[----:B------:R-:W-:-:S06]  /*edd0*/  IMAD.MOV.U32 R4, RZ, RZ, R20 ;  /* 0x000000ffff047224 */ /* 0x000fcc00078e0014 */
[----:B------:R-:W0:Y:S01]  /*ede0*/  LDC R28, c[0x0][0x610] ;  /* 0x00018400ff1c7b82 */ /* 0x000e220000000800 */
[----:B-1-3--:R-:W-:Y:S05]  /*edf0*/  @!P0 BRA `(.L_x_417) ;  /* 0x0000000000288947 */ /* 0x00afea0003800000 */
[----:B------:R-:W1:Y:S02]  /*ee00*/  LDC R3, c[0x0][0x64c] ;  /* 0x00019300ff037b82 */ /* 0x000e640000000800 */
[----:B-1----:R-:W-:-:S04]  /*ee10*/  IADD3 R3, P0, R20, R3, RZ ;  /* 0x0000000314037210 */ /* 0x002fc80007f1e0ff */
[----:B------:R-:W-:-:S05]  /*ee20*/  IADD3.X R11, RZ, R5, RZ, P0, !PT ;  /* 0x00000005ff0b7210 */ /* 0x000fca00007fe4ff */
[----:B------:R-:W-:-:S04]  /*ee30*/  IMAD.WIDE.U32 R4, R11, R24, RZ ;  /* 0x000000180b047225 */ /* 0x000fc800078e00ff */
[----:B------:R-:W-:-:S04]  /*ee40*/  IMAD.WIDE.U32 R6, P0, R3, R25, R4 ;  /* 0x0000001903067225 */ /* 0x000fc80007800004 */
[----:B------:R-:W-:-:S04]  /*ee50*/  IMAD.WIDE.U32 R4, R3, R24, RZ ;  /* 0x0000001803047225 */ /* 0x000fc800078e00ff */
[----:B------:R-:W-:Y:S01]  /*ee60*/  IMAD.X R9, RZ, RZ, RZ, P0 ;  /* 0x000000ffff097224 */ /* 0x000fe200000e06ff */
[----:B------:R-:W-:Y:S01]  /*ee70*/  IADD3 RZ, P0, R5, R6, RZ ;  /* 0x0000000605ff7210 */ /* 0x000fe20007f1e0ff */
[----:B------:R-:W-:-:S04]  /*ee80*/  IMAD.MOV.U32 R8, RZ, RZ, R7 ;  /* 0x000000ffff087224 */ /* 0x000fc800078e0007 */
[----:B------:R-:W-:-:S08]  /*ee90*/  IMAD.WIDE.U32.X R4, R11, R25, R8, P0 ;  /* 0x000000190b047225 */ /* 0x000fd000000e0408 */
.L_x_417:
[----:B------:R-:W-:Y:S01]  /*eea0*/  ISETP.NE.AND P0, PT, R2, 0x1, PT ;  /* 0x000000010200780c */ /* 0x000fe20003f05270 */
[----:B--2---:R-:W-:Y:S01]  /*eeb0*/  VIADD R7, R19, 0xffffffff ;  /* 0xffffffff13077836 */ /* 0x004fe20000000000 */
[----:B----4-:R-:W-:Y:S01]  /*eec0*/  SHF.R.U64 R4, R4, R21, R5 ;  /* 0x0000001504047219 */ /* 0x010fe20000001205 */
[----:B------:R-:W-:Y:S01]  /*eed0*/  IMAD.MOV R13, RZ, RZ, -R13 ;  /* 0x000000ffff0d7224 */ /* 0x000fe200078e0a0d */
[----:B------:R-:W-:Y:S01]  /*eee0*/  LOP3.LUT R3, R14, R27, RZ, 0xc0, !PT ;  /* 0x0000001b0e037212 */ /* 0x000fe200078ec0ff */
[----:B------:R-:W-:Y:S01]  /*eef0*/  IMAD.MOV.U32 R8, RZ, RZ, R12 ;  /* 0x000000ffff087224 */ /* 0x000fe200078e000c */
[----:B------:R-:W-:Y:S01]  /*ef00*/  LOP3.LUT R7, R10, R7, RZ, 0xc0, !PT ;  /* 0x000000070a077212 */ /* 0x000fe200078ec0ff */
[----:B------:R-:W-:Y:S02]  /*ef10*/  IMAD.MOV R5, RZ, RZ, -R4 ;  /* 0x000000ffff057224 */ /* 0x000fe400078e0a04 */
[----:B------:R-:W-:-:S04]  /*ef20*/  IMAD R3, R26, R4, R3 ;  /* 0x000000041a037224 */ /* 0x000fc800078e0203 */
[----:B------:R-:W-:Y:S02]  /*ef30*/  @P0 IMAD R22, R15, R13, R0 ;  /* 0x0000000d0f160224 */ /* 0x000fe400078e0200 */
[----:B0-----:R-:W-:Y:S02]  /*ef40*/  IMAD R0, R5, R23, R20 ;  /* 0x0000001705007224 */ /* 0x001fe400078e0214 */
[----:B------:R-:W-:Y:S02]  /*ef50*/  IMAD R6, R3, R28, R22 ;  /* 0x0000001c03067224 */ /* 0x000fe400078e0216 */
[----:B------:R-:W-:Y:S02]  /*ef60*/  IMAD R5, R0, R19, R7 ;  /* 0x0000001300057224 */ /* 0x000fe400078e0207 */
[----:B------:R-:W-:-:S03]  /*ef70*/  IMAD.MOV.U32 R3, RZ, RZ, 0x1 ;  /* 0x00000001ff037424 */ /* 0x000fc600078e00ff */
[----:B------:R-:W-:Y:S02]  /*ef80*/  SEL R7, R5, R6, !P0 ;  /* 0x0000000605077207 */ /* 0x000fe40004000000 */
[----:B------:R-:W-:-:S07]  /*ef90*/  SEL R6, R6, R5, !P0 ;  /* 0x0000000506067207 */ /* 0x000fce0004000000 */
.L_x_415:
[----:B------:R-:W-:-:S08]  /*efa0*/  NOP ;  /* 0x0000000000007918 */ /* 0x000fd00000000000 */
[----:B------:R-:W0:-:S00]  /*efb0*/  USETMAXREG.DEALLOC.CTAPOOL 0x28 ;  /* 0x00000028000079c8 */ /* 0x000e0000080e0500 */
[----:B------:R-:W-:-:S13]  /*efc0*/  ISETP.NE.AND P0, PT, RZ, UR8, PT ;  /* 0x00000008ff007c0c */ /* 0x000fda000bf05270 */
[----:B------:R-:W-:Y:S05]  /*efd0*/  @P0 EXIT ;  /* 0x000000000000094d */ /* 0x000fea0003800000 */
[----:B0-----:R-:W-:Y:S01]  /*efe0*/  LOP3.LUT P0, RZ, R3, 0xff, RZ, 0xc0, !PT ;  /* 0x000000ff03ff7812 */ /* 0x001fe2000780c0ff */
[----:B------:R-:W-:Y:S01]  /*eff0*/  IMAD.MOV.U32 R0, RZ, RZ, RZ ;  /* 0x000000ffff007224 */ /* 0x000fe200078e00ff */
[----:B------:R-:W-:-:S11]  /*f000*/  MOV R3, 0x1 ;  /* 0x0000000100037802 */ /* 0x000fd60000000f00 */
[----:B------:R-:W-:Y:S05]  /*f010*/  @!P0 BRA `(.L_x_418) ;  /* 0x0000000c00608947 */ /* 0x000fea0003800000 */
[----:B------:R-:W0:Y:S01]  /*f020*/  LDC R0, c[0x0][0x28c] ;  /* 0x0000a300ff007b82 */ /* 0x000e220000000800 */
[----:B------:R-:W-:Y:S01]  /*f030*/  ULDC UR5, c[0x0][0x658] ;  /* 0x0001960000057ab9 */ /* 0x000fe20000000800 */
[----:B------:R-:W-:Y:S01]  /*f040*/  UMOV UR7, 0xffffffff ;  /* 0xffffffff00077882 */ /* 0x000fe20000000000 */
[----:B------:R-:W-:Y:S01]  /*f050*/  ULDC UR6, c[0x0][0xc] ;  /* 0x0000030000067ab9 */ /* 0x000fe20000000800 */
[----:B------:R-:W-:Y:S01]  /*f060*/  USHF.L.U32 UR9, UR7, UR5, URZ ;  /* 0x0000000507097299 */ /* 0x000fe2000800063f */
[C---:B------:R-:W-:Y:S01]  /*f070*/  LOP3.LUT P2, RZ, R18.reuse, 0x7f, RZ, 0xc0, !PT ;  /* 0x0000007f12ff7812 */ /* 0x040fe2000784c0ff */
[----:B------:R-:W-:Y:S01]  /*f080*/  UMOV UR8, 0x1 ;  /* 0x0000000100087882 */ /* 0x000fe20000000000 */
[----:B------:R-:W-:Y:S01]  /*f090*/  ULDC UR7, c[0x0][0x10] ;  /* 0x0000040000077ab9 */ /* 0x000fe20000000800 */
[----:B------:R-:W-:Y:S01]  /*f0a0*/  USHF.L.U32 UR5, UR8, UR5, URZ ;  /* 0x0000000508057299 */ /* 0x000fe2000800063f */
[----:B------:R-:W-:Y:S01]  /*f0b0*/  LOP3.LUT P0, RZ, R18, 0x1f, RZ, 0xc0, !PT ;  /* 0x0000001f12ff7812 */ /* 0x000fe2000780c0ff */
[----:B------:R-:W-:Y:S01]  /*f0c0*/  UIMAD.WIDE.U32 UR6, UR6, UR7, URZ ;  /* 0x00000007060672a5 */ /* 0x000fe2000f8e003f */
[----:B------:R-:W-:Y:S01]  /*f0d0*/  BSSY B0, `(.L_x_418) ;  /* 0x00000cc000007945 */ /* 0x000fe20003800000 */
[----:B------:R-:W-:Y:S01]  /*f0e0*/  ULDC UR8, c[0x0][0x14] ;  /* 0x0000050000087ab9 */ /* 0x000fe20000000800 */
[----:B------:R-:W-:Y:S01]  /*f0f0*/  IMAD.MOV.U32 R11, RZ, RZ, 0x1 ;  /* 0x00000001ff0b7424 */ /* 0x000fe200078e00ff */
[----:B------:R-:W-:Y:S01]  /*f100*/  UIMAD.WIDE.U32 UR30, UR6, UR8, URZ ;  /* 0x00000008061e72a5 */ /* 0x000fe2000f8e003f */
[----:B------:R-:W-:Y:S01]  /*f110*/  PLOP3.LUT P0, PT, P0, P2, PT, 0x8a, 0x0 ;  /* 0x000000000000781c */ /* 0x000fe20000705172 */
[----:B------:R-:W-:Y:S01]  /*f120*/  UIMAD UR7, UR7, UR8, URZ ;  /* 0x00000008070772a4 */ /* 0x000fe2000f8e023f */
[----:B------:R-:W-:Y:S01]  /*f130*/  ULDC UR4, c[0x0][0x600] ;  /* 0x0001800000047ab9 */ /* 0x000fe20000000800 */
[----:B------:R-:W-:-:S02]  /*f140*/  ULOP3.LUT UR13, UR40, 0x2, URZ, 0xfc, !UPT ;  /* 0x00000002280d7892 */ /* 0x000fc4000f8efc3f */
[----:B------:R-:W-:Y:S02]  /*f150*/  UIADD3 UR4, UR4, -0x1, URZ ;  /* 0xffffffff04047890 */ /* 0x000fe4000fffe03f */
[----:B------:R-:W-:Y:S01]  /*f160*/  ULOP3.LUT UR6, URZ, UR9, URZ, 0x33, !UPT ;  /* 0x000000093f067292 */ /* 0x000fe2000f8e333f */
[----:B0-----:R-:W-:Y:S01]  /*f170*/  VIADD R0, R0, 0x7f ;  /* 0x0000007f00007836 */ /* 0x001fe20000000000 */
[----:B------:R-:W-:Y:S01]  /*f180*/  UIADD3 UR7, UR31, UR7, URZ ;  /* 0x000000071f077290 */ /* 0x000fe2000fffe03f */
[----:B------:R-:W-:-:S03]  /*f190*/  ULDC.64 UR38, c[0x0][0x198] ;  /* 0x0000660000267ab9 */ /* 0x000fc60000000a00 */
[----:B------:R-:W-:-:S04]  /*f1a0*/  SHF.R.S32.HI R3, RZ, 0x1f, R0 ;  /* 0x0000001fff037819 */ /* 0x000fc80000011400 */
[----:B------:R-:W-:Y:S01]  /*f1b0*/  LEA.HI R3, R3, R0, RZ, 0x7 ;  /* 0x0000000003037211 */ /* 0x000fe200078f38ff */
[----:B------:R-:W-:-:S03]  /*f1c0*/  IMAD.MOV.U32 R0, RZ, RZ, RZ ;  /* 0x000000ffff007224 */ /* 0x000fc600078e00ff */
[----:B------:R-:W-:Y:S01]  /*f1d0*/  SHF.R.S32.HI R13, RZ, 0x7, R3 ;  /* 0x00000007ff0d7819 */ /* 0x000fe20000011403 */
[----:B------:R-:W-:-:S04]  /*f1e0*/  IMAD.MOV.U32 R3, RZ, RZ, 0x1 ;  /* 0x00000001ff037424 */ /* 0x000fc800078e00ff */
[----:B------:R-:W-:-:S07]  /*f1f0*/  VIADD R10, R13, 0x1 ;  /* 0x000000010d0a7836 */ /* 0x000fce0000000000 */
.L_x_430:
[----:B------:R-:W-:-:S03]  /*f200*/  UMOV UR8, 0xffffffff ;  /* 0xffffffff00087882 */ /* 0x000fc60000000000 */
[----:B------:R-:W-:Y:S05]  /*f210*/  BRA.DIV UR8, `(.L_x_419) ;  /* 0x0000000e08887947 */ /* 0x000fea000b800000 */
[----:B------:R-:W-:-:S13]  /*f220*/  ELECT P6, URZ, PT ;  /* 0x00000000003f782f */ /* 0x000fda00038c0000 */
.L_x_439:
[----:B------:R-:W0:Y:S01]  /*f230*/  LDC R4, c[0x0][0x28c] ;  /* 0x0000a300ff047b82 */ /* 0x000e220000000800 */
[----:B------:R-:W-:Y:S01]  /*f240*/  BSSY B1, `(.L_x_420) ;  /* 0x0000042000017945 */ /* 0x000fe20003800000 */
[----:B0-----:R-:W-:-:S13]  /*f250*/  ISETP.LT.OR P6, PT, R4, 0x1, !P6 ;  /* 0x000000010400780c */ /* 0x001fda00077c1670 */
[----:B------:R-:W-:Y:S05]  /*f260*/  @P6 BRA `(.L_x_421) ;  /* 0x0000000000fc6947 */ /* 0x000fea0003800000 */
[----:B------:R-:W-:Y:S01]  /*f270*/  IMAD R14, R6, 0xc0, RZ ;  /* 0x000000c0060e7824 */ /* 0x000fe200078e02ff */
[----:B------:R-:W-:Y:S01]  /*f280*/  MOV R4, R10 ;  /* 0x0000000a00047202 */ /* 0x000fe20000000f00 */
[----:B------:R-:W-:Y:S02]  /*f290*/  IMAD R15, R7, 0xc0, RZ ;  /* 0x000000c0070f7824 */ /* 0x000fe400078e02ff */
[----:B------:R-:W-:Y:S02]  /*f2a0*/  IMAD.MOV.U32 R18, RZ, RZ, RZ ;  /* 0x000000ffff127224 */ /* 0x000fe400078e00ff */
[----:B------:R-:W-:Y:S02]  /*f2b0*/  IMAD.MOV.U32 R5, RZ, RZ, R3 ;  /* 0x000000ffff057224 */ /* 0x000fe400078e0003 */
[----:B------:R-:W-:-:S07]  /*f2c0*/  IMAD.MOV.U32 R6, RZ, RZ, R0 ;  /* 0x000000ffff067224 */ /* 0x000fce00078e0000 */
.L_x_425:
[----:B------:R-:W0:Y:S01]  /*f2d0*/  S2R R12, SR_CgaCtaId ;  /* 0x00000000000c7919 */ /* 0x000e220000008800 */
[----:B------:R-:W-:Y:S01]  /*f2e0*/  MOV R7, 0x400 ;  /* 0x0000040000077802 */ /* 0x000fe20000000f00 */
[----:B------:R-:W1:Y:S03]  /*f2f0*/  @!P2 LDC R9, c[0x0][0x500] ;  /* 0x00014000ff09ab82 */ /* 0x000e660000000800 */
[----:B0-----:R-:W-:Y:S02]  /*f300*/  LEA R19, R12, R7, 0x18 ;  /* 0x000000070c137211 */ /* 0x001fe400078ec0ff */
[----:B------:R-:W-:-:S03]  /*f310*/  SHF.L.U32 R7, R5, 0x1f, RZ ;  /* 0x0000001f05077819 */ /* 0x000fc600000006ff */
[----:B------:R-:W-:-:S04]  /*f320*/  IMAD R12, R6, 0x8, R19 ;  /* 0x00000008060c7824 */ /* 0x000fc800078e0213 */
[----:B------:R-:W0:Y:S02]  /*f330*/  SYNCS.PHASECHK.TRANS64.TRYWAIT P1, [R12+URZ+0x10], R7 ;  /* 0x000010070c0075a7 */ /* 0x000e24000802017f */
[----:B01----:R-:W-:Y:S05]  /*f340*/  @!P1 BRA `(.L_x_422) ;  /* 0x0000000c005c9947 */ /* 0x003fea0003800000 */
.L_x_440:
[----:B------:R-:W-:Y:S01]  /*f350*/  UPRMT UR8, UR13, 0x9910, URZ ;  /* 0x000099100d087896 */ /* 0x000fe2000800003f */
[----:B------:R1:W-:Y:S03]  /*f360*/  @!P2 SYNCS.ARRIVE.TRANS64 RZ, [R12+URZ], R9 ;  /* 0x000000090cffa9a7 */ /* 0x0003e6000800003f */
[----:B------:R-:W-:-:S06]  /*f370*/  UISETP.NE.AND UP0, UPT, UR8, 0x2, UPT ;  /* 0x000000020800788c */ /* 0x000fcc000bf05270 */
[----:B------:R-:W-:-:S13]  /*f380*/  PLOP3.LUT P1, PT, PT, PT, UP0, 0x80, 0x0 ;  /* 0x000000000000781c */ /* 0x000fda0003f2f008 */
[----:B-1----:R-:W-:Y:S05]  /*f390*/  @P1 BRA `(.L_x_423) ;  /* 0x0000000000041947 */ /* 0x002fea0003800000 */
[----:B------:R-:W-:Y:S01]  /*f3a0*/  BPT.TRAP 0x1 ;  /* 0x000000040000795c */ /* 0x000fe20000300000 */
.L_x_423:
[----:B------:R-:W-:Y:S05]  /*f3b0*/  @P0 BRA `(.L_x_424) ;  /* 0x0000000000040947 */ /* 0x000fea0003800000 */
[----:B------:R-:W-:Y:S01]  /*f3c0*/  BPT.TRAP 0x1 ;  /* 0x000000040000795c */ /* 0x000fe20000300000 */
.L_x_424:
[----:B------:R-:W-:Y:S01]  /*f3d0*/  IMAD R19, R6, 0xc000, R19 ;  /* 0x0000c00006137824 */ /* 0x000fe200078e0213 */
[----:B------:R-:W-:Y:S01]  /*f3e0*/  R2UR UR34, R18 ;  /* 0x00000000122272ca */ /* 0x000fe200000e0000 */
[----:B------:R-:W-:Y:S01]  /*f3f0*/  VIADD R4, R4, 0xffffffff ;  /* 0xffffffff04047836 */ /* 0x000fe20000000000 */
[----:B------:R-:W-:Y:S01]  /*f400*/  R2UR UR33, R12 ;  /* 0x000000000c2172ca */ /* 0x000fe200000e0000 */
[----:B------:R-:W-:Y:S01]  /*f410*/  UIADD3 UR14, UP0, UR38, 0xf0, URZ ;  /* 0x000000f0260e7890 */ /* 0x000fe2000ff1e03f */
[----:B------:R-:W-:Y:S01]  /*f420*/  R2UR UR8, R19 ;  /* 0x00000000130872ca */ /* 0x000fe200000e0000 */
[----:B------:R-:W-:Y:S01]  /*f430*/  UIADD3 UR42, UP1, UR38, 0x1f0, URZ ;  /* 0x000001f0262a7890 */ /* 0x000fe2000ff3e03f */
[----:B------:R-:W-:Y:S01]  /*f440*/  R2UR UR35, R14 ;  /* 0x000000000e2372ca */ /* 0x000fe200000e0000 */
[----:B------:R-:W-:Y:S01]  /*f450*/  UIADD3.X UR15, URZ, UR39, URZ, UP0, !UPT ;  /* 0x000000273f0f7290 */ /* 0x000fe200087fe43f */
[----:B------:R-:W-:Y:S01]  /*f460*/  R2UR UR36, R8 ;  /* 0x00000000082472ca */ /* 0x000fe200000e0000 */
[----:B------:R-:W-:Y:S01]  /*f470*/  UIADD3.X UR43, URZ, UR39, URZ, UP1, !UPT ;  /* 0x000000273f2b7290 */ /* 0x000fe20008ffe43f */
[----:B------:R-:W-:Y:S01]  /*f480*/  R2UR UR19, R15 ;  /* 0x000000000f1372ca */ /* 0x000fe200000e0000 */
[----:B------:R-:W-:Y:S01]  /*f490*/  VIADD R6, R6, 0x1 ;  /* 0x0000000106067836 */ /* 0x000fe20000000000 */
[----:B------:R-:W-:Y:S01]  /*f4a0*/  ISETP.GT.AND P3, PT, R4, 0x1, PT ;  /* 0x000000010400780c */ /* 0x000fe20003f64270 */
[----:B------:R-:W-:Y:S01]  /*f4b0*/  UIADD3 UR26, UR34, 0x40, URZ ;  /* 0x00000040221a7890 */ /* 0x000fe2000fffe03f */
[----:B------:R-:W-:Y:S01]  /*f4c0*/  VIADD R18, R18, 0x80 ;  /* 0x0000008012127836 */ /* 0x000fe20000000000 */
[----:B------:R-:W-:Y:S01]  /*f4d0*/  UMOV UR22, 0x0 ;  /* 0x0000000000167882 */ /* 0x000fe20000000000 */
[----:B------:R-:W-:Y:S01]  /*f4e0*/  UMOV UR23, 0x10000000 ;  /* 0x1000000000177882 */ /* 0x000fe20000000000 */
[----:B------:R-:W-:Y:S01]  /*f4f0*/  UIADD3 UR32, UR8, 0x100, URZ ;  /* 0x0000010008207890 */ /* 0x000fe2000fffe03f */
[----:B------:R-:W-:Y:S01]  /*f500*/  ISETP.NE.AND P1, PT, R6, 0x2, PT ;  /* 0x000000020600780c */ /* 0x000fe20003f25270 */
[----:B------:R-:W-:-:S02]  /*f510*/  UIADD3 UR24, UR8, 0x6100, URZ ;  /* 0x0000610008187890 */ /* 0x000fc4000fffe03f */
[----:B------:R-:W-:Y:S01]  /*f520*/  UIADD3 UR16, UR8, 0x18100, URZ ;  /* 0x0001810008107890 */ /* 0x000fe2000fffe03f */
[----:B0-----:R-:W-:Y:S01]  /*f530*/  SEL R12, RZ, 0x1, P1 ;  /* 0x00000001ff0c7807 */ /* 0x001fe20000800000 */
[----:B------:R-:W-:Y:S01]  /*f540*/  UIADD3 UR8, UR8, 0x1e100, URZ ;  /* 0x0001e10008087890 */ /* 0x000fe2000fffe03f */
[----:B------:R-:W-:Y:S01]  /*f550*/  SEL R6, R6, RZ, P1 ;  /* 0x000000ff06067207 */ /* 0x000fe20000800000 */
[----:B------:R-:W-:Y:S01]  /*f560*/  UMOV UR25, UR33 ;  /* 0x0000002100197c82 */ /* 0x000fe20008000000 */
[----:B------:R-:W-:Y:S01]  /*f570*/  UMOV UR27, UR35 ;  /* 0x00000023001b7c82 */ /* 0x000fe20008000000 */
[----:B------:R-:W-:Y:S01]  /*f580*/  UMOV UR28, UR36 ;  /* 0x00000024001c7c82 */ /* 0x000fe20008000000 */
[----:B------:R-:W-:Y:S01]  /*f590*/  UMOV UR17, UR33 ;  /* 0x0000002100117c82 */ /* 0x000fe20008000000 */
[----:B------:R-:W-:Y:S01]  /*f5a0*/  UMOV UR18, UR34 ;  /* 0x0000002200127c82 */ /* 0x000fe20008000000 */
[----:B------:R-:W-:Y:S01]  /*f5b0*/  UMOV UR20, UR36 ;  /* 0x0000002400147c82 */ /* 0x000fe20008000000 */
[----:B------:R0:W-:Y:S01]  /*f5c0*/  UTMALDG.3D [UR32], [UR14], desc[UR22] ;  /* 0x000016200e0075b4 */ /* 0x0001e20008011000 */
[----:B------:R-:W-:Y:S01]  /*f5d0*/  UMOV UR9, UR33 ;  /* 0x0000002100097c82 */ /* 0x000fe20008000000 */
[----:B------:R-:W-:Y:S01]  /*f5e0*/  UMOV UR11, UR19 ;  /* 0x00000013000b7c82 */ /* 0x000fe20008000000 */
[----:B------:R-:W-:Y:S01]  /*f5f0*/  UMOV UR12, UR36 ;  /* 0x00000024000c7c82 */ /* 0x000fe20008000000 */
[----:B------:R-:W-:Y:S01]  /*f600*/  UMOV UR10, UR26 ;  /* 0x0000001a000a7c82 */ /* 0x000fe20008000000 */
[----:B------:R-:W-:Y:S01]  /*f610*/  LOP3.LUT R5, R5, R12, RZ, 0x3c, !PT ;  /* 0x0000000c05057212 */ /* 0x000fe200078e3cff */
[----:B------:R0:W-:Y:S01]  /*f620*/  UTMALDG.3D [UR24], [UR14], desc[UR22] ;  /* 0x000016180e0075b4 */ /* 0x0001e20008011000 */
[----:B------:R0:W-:Y:S01]  /*f630*/  UTMALDG.3D [UR16], [UR42], desc[UR22] ;  /* 0x000016102a0075b4 */ /* 0x0001e20008011000 */
[----:B------:R0:W-:Y:S02]  /*f640*/  UTMALDG.3D [UR8], [UR42], desc[UR22] ;  /* 0x000016082a0075b4 */ /* 0x0001e40008011000 */
[----:B0-----:R-:W-:Y:S05]  /*f650*/  @P3 BRA `(.L_x_425) ;  /* 0xfffffffc001c3947 */ /* 0x001fea000383ffff */
.L_x_421:
[----:B------:R-:W-:Y:S05]  /*f660*/  BSYNC B1 ;  /* 0x0000000000017941 */ /* 0x000fea0003800000 */
.L_x_420:
[----:B------:R-:W-:Y:S01]  /*f670*/  LOP3.LUT P3, RZ, R11, 0xff, RZ, 0xc0, !PT ;  /* 0x000000ff0bff7812 */ /* 0x000fe2000786c0ff */
[----:B------:R-:W-:Y:S01]  /*f680*/  ULDC.64 UR8, c[0x0][0x650] ;  /* 0x0001940000087ab9 */ /* 0x000fe20000000a00 */
[----:B------:R-:W-:Y:S01]  /*f690*/  IADD3 R0, R13, R0, RZ ;  /* 0x000000000d007210 */ /* 0x000fe20007ffe0ff */
[----:B------:R-:W-:Y:S01]  /*f6a0*/  BSSY B1, `(.L_x_426) ;  /* 0x000006c000017945 */ /* 0x000fe20003800000 */
[----:B------:R-:W-:Y:S01]  /*f6b0*/  IADD3 R16, P4, R16, UR30, RZ ;  /* 0x0000001e10107c10 */ /* 0x000fe2000ff9e0ff */
[----:B------:R-:W-:Y:S01]  /*f6c0*/  IMAD.MOV.U32 R7, RZ, RZ, -0x1 ;  /* 0xffffffffff077424 */ /* 0x000fe200078e00ff */
[----:B------:R-:W-:Y:S01]  /*f6d0*/  SHF.R.U32.HI R4, RZ, 0x1, R0 ;  /* 0x00000001ff047819 */ /* 0x000fe20000011600 */
[----:B------:R-:W-:Y:S01]  /*f6e0*/  IMAD.MOV.U32 R8, RZ, RZ, -0x1 ;  /* 0xffffffffff087424 */ /* 0x000fe200078e00ff */
[----:B------:R-:W-:Y:S02]  /*f6f0*/  ISETP.GT.U32.AND P1, PT, R0, 0x1, PT ;  /* 0x000000010000780c */ /* 0x000fe40003f24070 */
[----:B------:R-:W-:-:S02]  /*f700*/  LOP3.LUT R4, R4, 0x1, RZ, 0xc0, !PT ;  /* 0x0000000104047812 */ /* 0x000fc400078ec0ff */
[----:B------:R-:W-:Y:S01]  /*f710*/  ISETP.LT.U32.AND P1, PT, R13, 0x2, P1 ;  /* 0x000000020d00780c */ /* 0x000fe20000f21070 */
[----:B------:R-:W0:Y:S01]  /*f720*/  @P3 S2R R6, SR_CgaCtaId ;  /* 0x0000000000063919 */ /* 0x000e220000008800 */
[----:B------:R-:W-:Y:S02]  /*f730*/  @P3 MOV R5, 0x400 ;  /* 0x0000040000053802 */ /* 0x000fe40000000f00 */
[----:B------:R-:W-:Y:S02]  /*f740*/  IADD3.X R17, R17, UR7, RZ, P4, !PT ;  /* 0x0000000711117c10 */ /* 0x000fe4000a7fe4ff */
[----:B------:R-:W-:Y:S02]  /*f750*/  ISETP.GE.U32.AND P4, PT, R16, UR8, PT ;  /* 0x0000000810007c0c */ /* 0x000fe4000bf86070 */
[----:B------:R-:W-:Y:S02]  /*f760*/  LOP3.LUT R0, R0, 0x1, RZ, 0xc0, !PT ;  /* 0x0000000100007812 */ /* 0x000fe400078ec0ff */
[----:B------:R-:W-:-:S02]  /*f770*/  PRMT R11, RZ, 0x7610, R11 ;  /* 0x00007610ff0b7816 */ /* 0x000fc4000000000b */
[----:B0-----:R-:W-:Y:S01]  /*f780*/  @P3 LEA R5, R6, R5, 0x18 ;  /* 0x0000000506053211 */ /* 0x001fe200078ec0ff */
[----:B------:R-:W-:-:S03]  /*f790*/  IMAD.MOV.U32 R6, RZ, RZ, -0x1 ;  /* 0xffffffffff067424 */ /* 0x000fc600078e00ff */
[----:B------:R0:W-:Y:S01]  /*f7a0*/  @P3 SYNCS.ARRIVE.TRANS64.A1T0 RZ, [R5+URZ+0x38], RZ ;  /* 0x000038ff05ff39a7 */ /* 0x0001e2000810003f */
[----:B------:R-:W-:Y:S02]  /*f7b0*/  ISETP.NE.U32.AND P3, PT, R4, 0x1, PT ;  /* 0x000000010400780c */ /* 0x000fe40003f65070 */
[----:B------:R-:W-:Y:S02]  /*f7c0*/  SEL R4, RZ, 0x1, !P1 ;  /* 0x00000001ff047807 */ /* 0x000fe40004800000 */
[----:B------:R-:W-:Y:S02]  /*f7d0*/  ISETP.GE.U32.AND.EX P1, PT, R17, UR9, PT, P4 ;  /* 0x0000000911007c0c */ /* 0x000fe4000bf26140 */
[----:B------:R-:W-:-:S04]  /*f7e0*/  ISETP.GT.U32.AND P3, PT, R13, 0x1, !P3 ;  /* 0x000000010d00780c */ /* 0x000fc80005f64070 */
[----:B0-----:R-:W-:-:S04]  /*f7f0*/  SEL R5, RZ, 0x1, !P3 ;  /* 0x00000001ff057807 */ /* 0x001fc80005800000 */
[--C-:B------:R-:W-:Y:S02]  /*f800*/  LOP3.LUT R3, R5, R3, R4.reuse, 0x96, !PT ;  /* 0x0000000305037212 */ /* 0x100fe400078e9604 */
[----:B------:R-:W-:Y:S01]  /*f810*/  PRMT R4, RZ, 0x7610, R4 ;  /* 0x00007610ff047816 */ /* 0x000fe20000000004 */
[----:B------:R-:W-:Y:S06]  /*f820*/  @P1 BRA `(.L_x_427) ;  /* 0x00000004004c1947 */ /* 0x000fec0003800000 */
[----:B------:R-:W-:Y:S01]  /*f830*/  ULDC.64 UR8, c[0x0][0x628] ;  /* 0x00018a0000087ab9 */ /* 0x000fe20000000a00 */
[----:B------:R-:W0:Y:S01]  /*f840*/  S2R R14, SR_CTAID.X ;  /* 0x00000000000e7919 */ /* 0x000e220000002500 */
[----:B------:R-:W-:Y:S01]  /*f850*/  ISETP.NE.U32.AND P1, PT, RZ, UR8, PT ;  /* 0x00000008ff007c0c */ /* 0x000fe2000bf25070 */
[----:B------:R-:W-:Y:S01]  /*f860*/  ULDC UR11, c[0x0][0x630] ;  /* 0x00018c00000b7ab9 */ /* 0x000fe20000000800 */
[----:B------:R-:W-:Y:S01]  /*f870*/  IMAD.MOV.U32 R4, RZ, RZ, R16 ;  /* 0x000000ffff047224 */ /* 0x000fe200078e0010 */
[----:B------:R-:W1:Y:S01]  /*f880*/  S2R R12, SR_CTAID.Y ;  /* 0x00000000000c7919 */ /* 0x000e620000002600 */
[----:B------:R-:W-:Y:S01]  /*f890*/  ISETP.NE.AND.EX P1, PT, RZ, UR9, PT, P1 ;  /* 0x00000009ff007c0c */ /* 0x000fe2000bf25310 */
[----:B------:R-:W-:-:S12]  /*f8a0*/  IMAD.MOV.U32 R5, RZ, RZ, R17 ;  /* 0x000000ffff057224 */ /* 0x000fd800078e0011 */
[----:B------:R-:W-:Y:S05]  /*f8b0*/  @!P1 BRA `(.L_x_428) ;  /* 0x0000000000289947 */ /* 0x000fea0003800000 */
[----:B------:R-:W-:Y:S02]  /*f8c0*/  ULDC UR10, c[0x0][0x634] ;  /* 0x00018d00000a7ab9 */ /* 0x000fe40000000800 */
[----:B------:R-:W-:-:S05]  /*f8d0*/  IADD3 R9, P1, R16, UR10, RZ ;  /* 0x0000000a10097c10 */ /* 0x000fca000ff3e0ff */
[----:B------:R-:W-:-:S04]  /*f8e0*/  IMAD.X R15, RZ, RZ, R17, P1 ;  /* 0x000000ffff0f7224 */ /* 0x000fc800008e0611 */
[----:B------:R-:W-:-:S04]  /*f8f0*/  IMAD.WIDE.U32 R6, R15, UR8, RZ ;  /* 0x000000080f067c25 */ /* 0x000fc8000f8e00ff */
[----:B------:R-:W-:-:S04]  /*f900*/  IMAD.WIDE.U32 R6, P1, R9, UR9, R6 ;  /* 0x0000000909067c25 */ /* 0x000fc8000f820006 */
[----:B------:R-:W-:Y:S01]  /*f910*/  IMAD.WIDE.U32 R8, R9, UR8, RZ ;  /* 0x0000000809087c25 */ /* 0x000fe2000f8e00ff */
[----:B------:R-:W-:-:S03]  /*f920*/  IADD3.X R5, RZ, RZ, RZ, P1, !PT ;  /* 0x000000ffff057210 */ /* 0x000fc60000ffe4ff */
[----:B------:R-:W-:Y:S01]  /*f930*/  IMAD.MOV.U32 R4, RZ, RZ, R7 ;  /* 0x000000ffff047224 */ /* 0x000fe200078e0007 */
[----:B------:R-:W-:-:S05]  /*f940*/  IADD3 RZ, P1, R9, R6, RZ ;  /* 0x0000000609ff7210 */ /* 0x000fca0007f3e0ff */
[----:B------:R-:W-:-:S08]  /*f950*/  IMAD.WIDE.U32.X R4, R15, UR9, R4, P1 ;  /* 0x000000090f047c25 */ /* 0x000fd000088e0404 */
.L_x_428:
[--C-:B------:R-:W-:Y:S01]  /*f960*/  SHF.R.U64 R8, R4, UR11, R5.reuse ;  /* 0x0000000b04087c19 */ /* 0x100fe20008001205 */
[----:B------:R-:W-:Y:S01]  /*f970*/  ULDC.64 UR8, c[0x0][0x620] ;  /* 0x0001880000087ab9 */ /* 0x000fe20000000a00 */
[----:B------:R-:W-:Y:S01]  /*f980*/  SHF.R.U32.HI R4, RZ, UR11, R5 ;  /* 0x0000000bff047c19 */ /* 0x000fe20008011605 */
[----:B------:R-:W2:Y:S01]  /*f990*/  LDC R23, c[0x0][0x144] ;  /* 0x00005100ff177b82 */ /* 0x000ea20000000800 */
[----:B------:R-:W-:Y:S01]  /*f9a0*/  IADD3 R7, P1, RZ, -R8, RZ ;  /* 0x80000008ff077210 */ /* 0x000fe20007f3e0ff */
[----:B------:R-:W-:Y:S01]  /*f9b0*/  ULDC.64 UR14, c[0x0][0x640] ;  /* 0x00019000000e7ab9 */ /* 0x000fe20000000a00 */
[----:B0-----:R-:W-:Y:S01]  /*f9c0*/  I2FP.F32.U32 R9, R14 ;  /* 0x0000000e00097245 */ /* 0x001fe20000201000 */
[----:B------:R-:W-:Y:S02]  /*f9d0*/  ULDC UR10, c[0x0][0x608] ;  /* 0x00018200000a7ab9 */ /* 0x000fe40000000800 */
[----:B------:R-:W-:Y:S01]  /*f9e0*/  IMAD.X R4, RZ, RZ, ~R4, P1 ;  /* 0x000000ffff047224 */ /* 0x000fe200008e0e04 */
[----:B------:R-:W-:Y:S01]  /*f9f0*/  ISETP.NE.U32.AND P1, PT, RZ, UR14, PT ;  /* 0x0000000eff007c0c */ /* 0x000fe2000bf25070 */
[----:B------:R-:W0:Y:S02]  /*fa00*/  LDC R19, c[0x0][0x148] ;  /* 0x00005200ff137b82 */ /* 0x000e240000000800 */
[----:B------:R-:W-:Y:S01]  /*fa10*/  IMAD R6, R4, UR8, RZ ;  /* 0x0000000804067c24 */ /* 0x000fe2000f8e02ff */
[----:B------:R-:W-:Y:S01]  /*fa20*/  ISETP.NE.AND.EX P1, PT, RZ, UR15, PT, P1 ;  /* 0x0000000fff007c0c */ /* 0x000fe2000bf25310 */
[----:B------:R-:W-:Y:S01]  /*fa30*/  IMAD.WIDE.U32 R4, R7, UR8, R16 ;  /* 0x0000000807047c25 */ /* 0x000fe2000f8e0010 */
[----:B------:R-:W-:-:S03]  /*fa40*/  ULDC UR8, c[0x0][0x150] ;  /* 0x0000540000087ab9 */ /* 0x000fc60000000800 */
[----:B------:R-:W-:Y:S02]  /*fa50*/  IMAD R7, R7, UR9, R6 ;  /* 0x0000000907077c24 */ /* 0x000fe4000f8e0206 */
[----:B------:R-:W-:Y:S01]  /*fa60*/  FMUL R6, R9, UR8 ;  /* 0x0000000809067c20 */ /* 0x000fe20008400000 */
[----:B------:R-:W-:Y:S01]  /*fa70*/  ULDC UR8, c[0x0][0x618] ;  /* 0x0001860000087ab9 */ /* 0x000fe20000000800 */
[----:B------:R-:W-:Y:S01]  /*fa80*/  ULDC UR9, c[0x0][0x154] ;  /* 0x0000550000097ab9 */ /* 0x000fe20000000800 */
[----:B------:R-:W-:-:S03]  /*fa90*/  IMAD.IADD R5, R5, 0x1, R7 ;  /* 0x0000000105057824 */ /* 0x000fc600078e0207 */
[----:B------:R-:W3:Y:S02]  /*faa0*/  F2I.U32.TRUNC.NTZ R6, R6 ;  /* 0x0000000600067305 */ /* 0x000ee4000020f000 */
[----:B------:R-:W-:Y:S02]  /*fab0*/  SHF.R.U64 R9, R4, UR8, R5 ;  /* 0x0000000804097c19 */ /* 0x000fe40008001205 */
[----:B-1----:R-:W-:-:S05]  /*fac0*/  I2FP.F32.U32 R4, R12 ;  /* 0x0000000c00047245 */ /* 0x002fca0000201000 */
[----:B------:R-:W-:Y:S01]  /*fad0*/  FMUL R7, R4, UR9 ;  /* 0x0000000904077c20 */ /* 0x000fe20008400000 */
[----:B------:R-:W-:Y:S01]  /*fae0*/  SHF.R.U32.HI R4, RZ, UR8, R5 ;  /* 0x00000008ff047c19 */ /* 0x000fe20008011605 */
[----:B------:R-:W-:Y:S02]  /*faf0*/  ULDC UR8, c[0x0][0x658] ;  /* 0x0001960000087ab9 */ /* 0x000fe40000000800 */
[----:B------:R1:W4:Y:S01]  /*fb00*/  F2I.U32.TRUNC.NTZ R20, R7 ;  /* 0x0000000700147305 */ /* 0x000322000020f000 */
[----:B------:R-:W-:Y:S01]  /*fb10*/  SHF.R.U64 R18, R9, UR10, R4 ;  /* 0x0000000a09127c19 */ /* 0x000fe20008001204 */
[----:B---3--:R-:W-:Y:S01]  /*fb20*/  IMAD.MOV R6, RZ, RZ, -R6 ;  /* 0x000000ffff067224 */ /* 0x008fe200078e0a06 */
[----:B------:R-:W-:-:S03]  /*fb30*/  SHF.R.U32.HI R5, RZ, UR10, R4 ;  /* 0x0000000aff057c19 */ /* 0x000fc60008011604 */
[----:B--2---:R-:W-:Y:S01]  /*fb40*/  IMAD R14, R23, R6, R14 ;  /* 0x00000006170e7224 */ /* 0x004fe200078e020e */
[--C-:B------:R-:W-:Y:S02]  /*fb50*/  SHF.R.U64 R15, R18, UR8, R5.reuse ;  /* 0x00000008120f7c19 */ /* 0x100fe40008001205 */
[----:B------:R-:W-:-:S03]  /*fb60*/  SHF.R.U32.HI R21, RZ, UR8, R5 ;  /* 0x00000008ff157c19 */ /* 0x000fc60008011605 */
[----:B------:R-:W-:Y:S02]  /*fb70*/  IMAD.MOV.U32 R4, RZ, RZ, R15 ;  /* 0x000000ffff047224 */ /* 0x000fe400078e000f */
[----:B------:R-:W-:Y:S01]  /*fb80*/  IMAD.MOV.U32 R5, RZ, RZ, R21 ;  /* 0x000000ffff057224 */ /* 0x000fe200078e0015 */
[----:B01--4-:R-:W-:Y:S06]  /*fb90*/  @!P1 BRA `(.L_x_429) ;  /* 0x0000000000289947 */ /* 0x013fec0003800000 */
[----:B------:R-:W-:Y:S02]  /*fba0*/  ULDC UR8, c[0x0][0x64c] ;  /* 0x0001930000087ab9 */ /* 0x000fe40000000800 */
[----:B------:R-:W-:-:S04]  /*fbb0*/  IADD3 R5, P1, R15, UR8, RZ ;  /* 0x000000080f057c10 */ /* 0x000fc8000ff3e0ff */
[----:B------:R-:W-:-:S05]  /*fbc0*/  IADD3.X R21, RZ, R21, RZ, P1, !PT ;  /* 0x00000015ff157210 */ /* 0x000fca0000ffe4ff */
[----:B------:R-:W-:-:S04]  /*fbd0*/  IMAD.WIDE.U32 R6, R21, UR14, RZ ;  /* 0x0000000e15067c25 */ /* 0x000fc8000f8e00ff */
[----:B------:R-:W-:-:S04]  /*fbe0*/  IMAD.WIDE.U32 R6, P1, R5, UR15, R6 ;  /* 0x0000000f05067c25 */ /* 0x000fc8000f820006 */
[----:B------:R-:W-:-:S04]  /*fbf0*/  IMAD.WIDE.U32 R4, R5, UR14, RZ ;  /* 0x0000000e05047c25 */ /* 0x000fc8000f8e00ff */
[----:B------:R-:W-:Y:S01]  /*fc00*/  IMAD.MOV.U32 R4, RZ, RZ, R7 ;  /* 0x000000ffff047224 */ /* 0x000fe200078e0007 */
[----:B------:R-:W-:Y:S01]  /*fc10*/  IADD3 RZ, P3, R5, R6, RZ ;  /* 0x0000000605ff7210 */ /* 0x000fe20007f7e0ff */
[----:B------:R-:W-:-:S04]  /*fc20*/  IMAD.X R5, RZ, RZ, RZ, P1 ;  /* 0x000000ffff057224 */ /* 0x000fc800008e06ff */
[----:B------:R-:W-:-:S08]  /*fc30*/  IMAD.WIDE.U32.X R4, R21, UR15, R4, P3 ;  /* 0x0000000f15047c25 */ /* 0x000fd000098e0404 */
.L_x_429:
[----:B------:R-:W-:Y:S01]  /*fc40*/  ISETP.NE.AND P1, PT, R2, 0x1, PT ;  /* 0x000000010200780c */ /* 0x000fe20003f25270 */
[----:B------:R-:W-:Y:S01]  /*fc50*/  ULDC UR8, c[0x0][0x648] ;  /* 0x0001920000087ab9 */ /* 0x000fe20000000800 */
[----:B------:R-:W-:Y:S01]  /*fc60*/  LOP3.LUT R18, R18, UR6, RZ, 0xc0, !PT ;  /* 0x0000000612127c12 */ /* 0x000fe2000f8ec0ff */
[----:B------:R-:W-:Y:S01]  /*fc70*/  IMAD.MOV R20, RZ, RZ, -R20 ;  /* 0x000000ffff147224 */ /* 0x000fe200078e0a14 */
[----:B------:R-:W-:Y:S01]  /*fc80*/  SHF.R.U64 R5, R4, UR8, R5 ;  /* 0x0000000804057c19 */ /* 0x000fe20008001205 */
[----:B------:R-:W-:Y:S01]  /*fc90*/  ULDC UR8, c[0x0][0x638] ;  /* 0x00018e0000087ab9 */ /* 0x000fe20000000800 */
[----:B------:R-:W-:Y:S01]  /*fca0*/  LOP3.LUT R6, R9, UR4, RZ, 0xc0, !PT ;  /* 0x0000000409067c12 */ /* 0x000fe2000f8ec0ff */
[----:B------:R-:W-:Y:S02]  /*fcb0*/  ULDC UR9, c[0x0][0x610] ;  /* 0x0001840000097ab9 */ /* 0x000fe40000000800 */
[----:B------:R-:W-:Y:S02]  /*fcc0*/  IMAD.MOV R4, RZ, RZ, -R5 ;  /* 0x000000ffff047224 */ /* 0x000fe400078e0a05 */
[----:B------:R-:W-:-:S02]  /*fcd0*/  IMAD R5, R5, UR5, R18 ;  /* 0x0000000505057c24 */ /* 0x000fc4000f8e0212 */
[----:B------:R-:W-:Y:S02]  /*fce0*/  @P1 IMAD R14, R19, R20, R12 ;  /* 0x00000014130e1224 */ /* 0x000fe400078e020c */
[----:B------:R-:W-:Y:S01]  /*fcf0*/  IMAD R15, R4, UR8, R15 ;  /* 0x00000008040f7c24 */ /* 0x000fe2000f8e020f */
[----:B------:R-:W-:Y:S01]  /*fd00*/  ULDC UR8, c[0x0][0x600] ;  /* 0x0001800000087ab9 */ /* 0x000fe20000000800 */
[----:B------:R-:W-:Y:S02]  /*fd10*/  IMAD R14, R5, UR9, R14 ;  /* 0x00000009050e7c24 */ /* 0x000fe4000f8e020e */
[----:B------:R-:W-:Y:S02]  /*fd20*/  IMAD R15, R15, UR8, R6 ;  /* 0x000000080f0f7c24 */ /* 0x000fe4000f8e0206 */
[----:B------:R-:W-:-:S03]  /*fd30*/  IMAD.MOV.U32 R4, RZ, RZ, 0x1 ;  /* 0x00000001ff047424 */ /* 0x000fc600078e00ff */
[----:B------:R-:W-:Y:S02]  /*fd40*/  SEL R7, R15, R14, !P1 ;  /* 0x0000000e0f077207 */ /* 0x000fe40004800000 */
[----:B------:R-:W-:-:S07]  /*fd50*/  SEL R6, R14, R15, !P1 ;  /* 0x0000000f0e067207 */ /* 0x000fce0004800000 */
.L_x_427:
[----:B------:R-:W-:Y:S05]  /*fd60*/  BSYNC B1 ;  /* 0x0000000000017941 */ /* 0x000fea0003800000 */
.L_x_426:
[----:B------:R-:W-:-:S13]  /*fd70*/  LOP3.LUT P1, RZ, R4, 0xff, RZ, 0xc0, !PT ;  /* 0x000000ff04ff7812 */ /* 0x000fda000782c0ff */
[----:B------:R-:W-:Y:S05]  /*fd80*/  @P1 BRA `(.L_x_430) ;  /* 0xfffffff4001c1947 */ /* 0x000fea000383ffff */
[----:B------:R-:W-:Y:S05]  /*fd90*/  BSYNC B0 ;  /* 0x0000000000007941 */ /* 0x000fea0003800000 */
.L_x_418:
[----:B------:R-:W-:-:S03]  /*fda0*/  UMOV UR8, 0xffffffff ;  /* 0xffffffff00087882 */ /* 0x000fc60000000000 */
[----:B------:R-:W-:Y:S05]  /*fdb0*/  BRA.DIV UR8, `(.L_x_431) ;  /* 0x0000000208d47947 */ /* 0x000fea000b800000 */
[----:B------:R-:W-:-:S13]  /*fdc0*/  ELECT P6, URZ, PT ;  /* 0x00000000003f782f */ /* 0x000fda00038c0000 */
.L_x_443:
[----:B------:R-:W-:Y:S04]  /*fdd0*/  BSSY B0, `(.L_x_432) ;  /* 0x000001a000007945 */ /* 0x000fe80003800000 */
[----:B------:R-:W-:Y:S05]  /*fde0*/  @!P6 BRA `(.L_x_433) ;  /* 0x000000000060e947 */ /* 0x000fea0003800000 */
[----:B------:R-:W-:-:S04]  /*fdf0*/  ULOP3.LUT UR8, UR40, 0x2, URZ, 0xfc, !UPT ;  /* 0x0000000228087892 */ /* 0x000fc8000f8efc3f */
[----:B------:R-:W-:-:S06]  /*fe00*/  UISETP.NE.AND UP0, UPT, UR8, 0x3, UPT ;  /* 0x000000030800788c */ /* 0x000fcc000bf05270 */
[----:B------:R-:W-:-:S13]  /*fe10*/  PLOP3.LUT P0, PT, PT, PT, UP0, 0x80, 0x0 ;  /* 0x000000000000781c */ /* 0x000fda0003f0f008 */
[----:B------:R-:W-:Y:S05]  /*fe20*/  @!P0 BRA `(.L_x_434) ;  /* 0x0000000000048947 */ /* 0x000fea0003800000 */
[----:B------:R-:W-:Y:S01]  /*fe30*/  BPT.TRAP 0x1 ;  /* 0x000000040000795c */ /* 0x000fe20000300000 */
.L_x_434:
[----:B------:R-:W0:Y:S01]  /*fe40*/  S2R R5, SR_CgaCtaId ;  /* 0x0000000000057919 */ /* 0x000e220000008800 */
[----:B------:R-:W-:Y:S02]  /*fe50*/  MOV R2, 0x400 ;  /* 0x0000040000027802 */ /* 0x000fe40000000f00 */
[----:B------:R-:W-:Y:S02]  /*fe60*/  SHF.L.U32 R4, R3, 0x1f, RZ ;  /* 0x0000001f03047819 */ /* 0x000fe400000006ff */
[----:B0-----:R-:W-:-:S05]  /*fe70*/  LEA R5, R5, R2, 0x18 ;  /* 0x0000000205057211 */ /* 0x001fca00078ec0ff */
[----:B------:R-:W-:-:S05]  /*fe80*/  VIADD R5, R5, 0x10 ;  /* 0x0000001005057836 */ /* 0x000fca0000000000 */
[C---:B------:R-:W-:Y:S01]  /*fe90*/  LEA R7, R0.reuse, R5, 0x3 ;  /* 0x0000000500077211 */ /* 0x040fe200078e18ff */
[----:B------:R-:W-:-:S03]  /*fea0*/  VIADD R0, R0, 0x1 ;  /* 0x0000000100007836 */ /* 0x000fc60000000000 */
[----:B------:R-:W0:Y:S02]  /*feb0*/  SYNCS.PHASECHK.TRANS64.TRYWAIT P0, [R7+URZ], R4 ;  /* 0x00000004070075a7 */ /* 0x000e24000800017f */
[----:B------:R-:W-:-:S04]  /*fec0*/  ISETP.NE.AND P1, PT, R0, 0x2, PT ;  /* 0x000000020000780c */ /* 0x000fc80003f25270 */
[----:B------:R-:W-:Y:S02]  /*fed0*/  SEL R2, RZ, 0x1, P1 ;  /* 0x00000001ff027807 */ /* 0x000fe40000800000 */
[----:B------:R-:W-:Y:S02]  /*fee0*/  SEL R0, R0, RZ, P1 ;  /* 0x000000ff00007207 */ /* 0x000fe40000800000 */
[----:B------:R-:W-:Y:S01]  /*fef0*/  LOP3.LUT R2, R3, R2, RZ, 0x3c, !PT ;  /* 0x0000000203027212 */ /* 0x000fe200078e3cff */
[----:B0-----:R-:W-:Y:S06]  /*ff00*/  @!P0 BRA `(.L_x_435) ;  /* 0x0000000000a08947 */ /* 0x001fec0003800000 */
.L_x_444:
[----:B------:R-:W-:Y:S01]  /*ff10*/  IMAD R5, R0, 0x8, R5 ;  /* 0x0000000800057824 */ /* 0x000fe200078e0205 */
[----:B------:R-:W-:-:S07]  /*ff20*/  SHF.L.U32 R0, R2, 0x1f, RZ ;  /* 0x0000001f02007819 */ /* 0x000fce00000006ff */
.L_x_436:
[----:B-1----:R1:W2:Y:S02]  /*ff30*/  SYNCS.PHASECHK.TRANS64.TRYWAIT P0, [R5+URZ], R0 ;  /* 0x00000000050075a7 */ /* 0x0022a4000800017f */
[----:B--2---:R-:W-:Y:S05]  /*ff40*/  @!P0 NANOSLEEP.SYNCS 0x989680 ;  /* 0x009896800000895d */ /* 0x004fea0003900000 */
[----:B------:R-:W2:Y:S02]  /*ff50*/  @!P0 SYNCS.PHASECHK.TRANS64 P0, [R5+URZ], R0 ;  /* 0x00000000050085a7 */ /* 0x000ea4000800007f */
[----:B--2---:R-:W-:Y:S05]  /*ff60*/  @!P0 BRA `(.L_x_436) ;  /* 0xfffffffc00f08947 */ /* 0x004fea000383ffff */
.L_x_433:
[----:B------:R-:W-:Y:S05]  /*ff70*/  BSYNC B0 ;  /* 0x0000000000007941 */ /* 0x000fea0003800000 */
.L_x_432:
[----:B------:R-:W-:Y:S05]  /*ff80*/  EXIT ;  /* 0x000000000000794d */ /* 0x000fea0003800000 */
.L_x_17:
[----:B---3--:R3:W4:Y:S02]  /*ff90*/  SYNCS.PHASECHK.TRANS64.TRYWAIT P1, [R3+URZ], R0 ;  /* 0x00000000030075a7 */ /* 0x008724000802017f */
[----:B----4-:R-:W-:Y:S05]  /*ffa0*/  @!P1 NANOSLEEP.SYNCS 0x989680 ;  /* 0x009896800000995d */ /* 0x010fea0003900000 */
[----:B------:R-:W4:Y:S02]  /*ffb0*/  @!P1 SYNCS.PHASECHK.TRANS64 P1, [R3+URZ], R0 ;  /* 0x00000000030095a7 */ /* 0x000f24000802007f */
[----:B----4-:R-:W-:Y:S05]  /*ffc0*/  @!P1 BRA `(.L_x_17) ;  /* 0xfffffffc00f09947 */ /* 0x010fea000383ffff */
[----:B------:R-:W-:Y:S05]  /*ffd0*/  BRA `(.L_x_16) ;  /* 0xffffff1000947947 */ /* 0x000fea000383ffff */
.L_x_22:
[----:B01----:R-:W-:-:S04]  /*ffe0*/  IMAD.U32 R4, RZ, RZ, UR4 ;  /* 0x00000004ff047e24 */ /* 0x003fc8000f8e00ff */
[----:B------:R0:W1:Y:S03]  /*fff0*/  SYNCS.PHASECHK.TRANS64.TRYWAIT P1, [R4+URZ], R3 ;  /* 0x00000003040075a7 */ /* 0x000066000802017f */
[----:B-1----:R-:W-:Y:S05]  /*10000*/  @!P1 NANOSLEEP.SYNCS 0x989680 ;  /* 0x009896800000995d */ /* 0x002fea0003900000 */
[----:B------:R-:W1:Y:S02]  /*10010*/  @!P1 SYNCS.PHASECHK.TRANS64 P1, [R4+URZ], R3 ;  /* 0x00000003040095a7 */ /* 0x000e64000802007f */
[----:B-1----:R-:W-:Y:S05]  /*10020*/  @!P1 BRA `(.L_x_22) ;  /* 0xfffffffc00ec9947 */ /* 0x002fea000383ffff */
[----:B------:R-:W-:Y:S05]  /*10030*/  BRA `(.L_x_21) ;  /* 0xffffff1800847947 */ /* 0x000fea000383ffff */
.L_x_419:
[----:B------:R-:W-:Y:S01]  /*10040*/  BSSY B1, `(.L_x_437) ;  /* 0x0000006000017945 */ /* 0x000fe20003800000 */
[----:B------:R-:W-:-:S07]  /*10050*/  IMAD.MOV.U32 R15, RZ, RZ, -0x1 ;  /* 0xffffffffff0f7424 */ /* 0x000fce00078e00ff */
[----:B------:R-:W-:Y:S05]  /*10060*/  WARPSYNC.COLLECTIVE R15, `(.L_x_438) ;  /* 0x000000000f0c7348 */ /* 0x000fea0003c00000 */
[----:B------:R-:W-:Y:S02]  /*10070*/  ELECT P6, UR62, PT ;  /* 0x00000000003e782f */ /* 0x000fe400038c0000 */
[----:B------:R-:W-:Y:S01]  /*10080*/  MOV R14, UR62 ;  /* 0x0000003e000e7c02 */ /* 0x000fe20008000f00 */
[----:B------:R-:W-:Y:S10]  /*10090*/  ENDCOLLECTIVE ;  /* 0x000000000000791b */ /* 0x000ff40003800000 */
.L_x_438:
[----:B------:R-:W-:Y:S05]  /*100a0*/  BSYNC B1 ;  /* 0x0000000000017941 */ /* 0x000fea0003800000 */
.L_x_437:
[----:B------:R-:W-:Y:S05]  /*100b0*/  BRA `(.L_x_439) ;  /* 0xfffffff0005c7947 */ /* 0x000fea000383ffff */
.L_x_422:
[----:B0-----:R0:W1:Y:S02]  /*100c0*/  SYNCS.PHASECHK.TRANS64.TRYWAIT P1, [R12+URZ+0x10], R7 ;  /* 0x000010070c0075a7 */ /* 0x001064000802017f */
[----:B-1----:R-:W-:Y:S05]  /*100d0*/  @!P1 NANOSLEEP.SYNCS 0x989680 ;  /* 0x009896800000995d */ /* 0x002fea0003900000 */
[----:B------:R-:W1:Y:S02]  /*100e0*/  @!P1 SYNCS.PHASECHK.TRANS64 P1, [R12+URZ+0x10], R7 ;  /* 0x000010070c0095a7 */ /* 0x000e64000802007f */
[----:B-1----:R-:W-:Y:S05]  /*100f0*/  @!P1 BRA `(.L_x_422) ;  /* 0xfffffffc00f09947 */ /* 0x002fea000383ffff */
[----:B------:R-:W-:Y:S05]  /*10100*/  BRA `(.L_x_440) ;  /* 0xfffffff000907947 */ /* 0x000fea000383ffff */
.L_x_431:
[----:B------:R-:W-:Y:S01]  /*10110*/  BSSY B0, `(.L_x_441) ;  /* 0x0000006000007945 */ /* 0x000fe20003800000 */
[----:B------:R-:W-:-:S07]  /*10120*/  IMAD.MOV.U32 R15, RZ, RZ, -0x1 ;  /* 0xffffffffff0f7424 */ /* 0x000fce00078e00ff */
[----:B------:R-:W-:Y:S05]  /*10130*/  WARPSYNC.COLLECTIVE R15, `(.L_x_442) ;  /* 0x000000000f0c7348 */ /* 0x000fea0003c00000 */
[----:B------:R-:W-:Y:S02]  /*10140*/  ELECT P6, UR62, PT ;  /* 0x00000000003e782f */ /* 0x000fe400038c0000 */
[----:B------:R-:W-:Y:S01]  /*10150*/  MOV R14, UR62 ;  /* 0x0000003e000e7c02 */ /* 0x000fe20008000f00 */
[----:B------:R-:W-:Y:S10]  /*10160*/  ENDCOLLECTIVE ;  /* 0x000000000000791b */ /* 0x000ff40003800000 */
.L_x_442:
[----:B------:R-:W-:Y:S05]  /*10170*/  BSYNC B0 ;  /* 0x0000000000007941 */ /* 0x000fea0003800000 */
.L_x_441:
[----:B------:R-:W-:Y:S05]  /*10180*/  BRA `(.L_x_443) ;  /* 0xfffffffc00107947 */ /* 0x000fea000383ffff */
.L_x_435:
[----:B0-----:R0:W1:Y:S02]  /*10190*/  SYNCS.PHASECHK.TRANS64.TRYWAIT P0, [R7+URZ], R4 ;  /* 0x00000004070075a7 */ /* 0x001064000800017f */
[----:B-1----:R-:W-:Y:S05]  /*101a0*/  @!P0 NANOSLEEP.SYNCS 0x989680 ;  /* 0x009896800000895d */ /* 0x002fea0003900000 */
[----:B------:R-:W1:Y:S02]  /*101b0*/  @!P0 SYNCS.PHASECHK.TRANS64 P0, [R7+URZ], R4 ;  /* 0x00000004070085a7 */ /* 0x000e64000800007f */
[----:B-1----:R-:W-:Y:S05]  /*101c0*/  @!P0 BRA `(.L_x_435) ;  /* 0xfffffffc00f08947 */ /* 0x002fea000383ffff */
[----:B------:R-:W-:Y:S05]  /*101d0*/  BRA `(.L_x_444) ;  /* 0xfffffffc004c7947 */ /* 0x000fea000383ffff */
.L_x_445:
[----:B------:R-:W-:-:S00]  /*101e0*/  BRA `(.L_x_445) ;  /* 0xfffffffc00fc7947 */ /* 0x000fc0000383ffff */
[----:B------:R-:W-:-:S00]  /*101f0*/  NOP ;  /* 0x0000000000007918 */ /* 0x000fc00000000000 */
        /* <DEDUP_REMOVED lines=8> */
.L_x_446:


//--------------------- .nv.global.init           --------------------------
	.section	.nv.global.init,"aw",@progbits
.nv.global.init:
	.type		$str$22,@object
	.size		$str$22,($str$23 - $str$22)
$str$22:
        /*0000*/ 	.byte	0x6b, 0x5f, 0x74, 0x69, 0x6c, 0x65, 0x5f, 0x63, 0x6f, 0x75, 0x6e, 0x74, 0x20, 0x3e, 0x3d, 0x20
        /*0010*/ 	.byte	0x31, 0x00
	.type		$str$23,@object
	.size		$str$23,(__unnamed_1 - $str$23)
$str$23:
        /*0012*/ 	.byte	0x2f, 0x74, 0x6d, 0x70, 0x2f, 0x63, 0x75, 0x74, 0x6c, 0x61, 0x73, 0x73, 0x5f, 0x73, 0x77, 0x65
        /*0022*/ 	.byte	0x65, 0x70, 0x5f, 0x73, 0x72, 0x63, 0x2f, 0x69, 0x6e, 0x63, 0x6c, 0x75, 0x64, 0x65, 0x2f, 0x63
        /*0032*/ 	.byte	0x75, 0x74, 0x6c, 0x61, 0x73, 0x73, 0x2f, 0x67, 0x65, 0x6d, 0x6d, 0x2f, 0x63, 0x6f, 0x6c, 0x6c
        /*0042*/ 	.byte	0x65, 0x63, 0x74, 0x69, 0x76, 0x65, 0x2f, 0x73, 0x6d, 0x39, 0x30, 0x5f, 0x6d, 0x6d, 0x61, 0x5f
        /*0052*/ 	.byte	0x74, 0x6d, 0x61, 0x5f, 0x67, 0x6d, 0x6d, 0x61, 0x5f, 0x73, 0x73, 0x5f, 0x77, 0x61, 0x72, 0x70
        /*0062*/ 	.byte	0x73, 0x70, 0x65, 0x63, 0x69, 0x61, 0x6c, 0x69, 0x7a, 0x65, 0x64, 0x2e, 0x68, 0x70, 0x70, 0x00
	.type		__unnamed_1,@object
	.size		__unnamed_1,(.L_0 - __unnamed_1)
__unnamed_1:
        /*0072*/ 	.byte	0x76, 0x6f, 0x69, 0x64, 0x20, 0x63, 0x75, 0x74, 0x6c, 0x61, 0x73, 0x73, 0x3a, 0x3a, 0x67, 0x65
        /* <DEDUP_REMOVED lines=180> */
        /*0bc2*/ 	.byte	0x65, 0x6e, 0x74, 0x69, 0x74, 0x79, 0x5d, 0x00
.L_0:


//--------------------- .nv.shared._ZN7cutlass13device_kernelINS_4gemm6kernel13GemmUniversalIN4cute5tupleIJiiiiEEENS1_10collective13CollectiveMmaINS1_34MainloopSm90TmaGmmaWarpSpecializedILi2ENS5_IJNS4_1CILi1EEESB_SB_EEENS1_35KernelTmaWarpSpecializedCooperativeEEENS5_IJNSA_ILi192EEESF_NSA_ILi128EEEEEENS_10bfloat16_tENS5_IJlSB_lEEESI_SJ_NS4_8TiledMMAINS4_8MMA_AtomIJNS4_4SM904GMMA28MMA_64x192x16_F32BF16BF16_SSILNSN_5MajorE0ELSP_0ELNSN_7ScaleInE1ELSQ_1EEEEEENS4_6LayoutINS5_IJNSA_ILi2EEESB_SB_EEENS5_IJSB_NSA_ILi0EEESW_EEEEENS5_IJNS4_10UnderscoreESZ_SZ_EEEEENS4_13SM90_TMA_LOADENS4_14ComposedLayoutINS4_7SwizzleILi3ELi4ELi3EEENS4_18smem_ptr_flag_bitsILi16EEENST_INS5_IJNSA_ILi8EEENSA_ILi64EEEEEENS5_IJS19_SB_EEEEEEEvNS4_8identityES12_S1D_vS1E_EENS_8epilogue10collective6detail29Sm90TmaWarpSpecializedAdapterINS1H_15DefaultEpilogueISI_SJ_SJ_NS1G_6thread17LinearCombinationISI_Li1EffLNS1L_9ScaleType4KindE0ELNS_15FloatRoundStyleE2ESI_EENS1_15EpilogueDefaultEEEEEvvEEEEvNT_6ParamsE --------------------------
	.section	.nv.shared._ZN7cutlass13device_kernelINS_4gemm6kernel13GemmUniversalIN4cute5tupleIJiiiiEEENS1_10collective13CollectiveMmaINS1_34MainloopSm90TmaGmmaWarpSpecializedILi2ENS5_IJNS4_1CILi1EEESB_SB_EEENS1_35KernelTmaWarpSpecializedCooperativeEEENS5_IJNSA_ILi192EEESF_NSA_ILi128EEEEEENS_10bfloat16_tENS5_IJlSB_lEEESI_SJ_NS4_8TiledMMAINS4_8MMA_AtomIJNS4_4SM904GMMA28MMA_64x192x16_F32BF16BF16_SSILNSN_5MajorE0ELSP_0ELNSN_7ScaleInE1ELSQ_1EEEEEENS4_6LayoutINS5_IJNSA_ILi2EEESB_SB_EEENS5_IJSB_NSA_ILi0EEESW_EEEEENS5_IJNS4_10UnderscoreESZ_SZ_EEEEENS4_13SM90_TMA_LOADENS4_14ComposedLayoutINS4_7SwizzleILi3ELi4ELi3EEENS4_18smem_ptr_flag_bitsILi16EEENST_INS5_IJNSA_ILi8EEENSA_ILi64EEEEEENS5_IJS19_SB_EEEEEEEvNS4_8identityES12_S1D_vS1E_EENS_8epilogue10collective6detail29Sm90TmaWarpSpecializedAdapterINS1H_15DefaultEpilogueISI_SJ_SJ_NS1G_6thread17LinearCombinationISI_Li1EffLNS1L_9ScaleType4KindE0ELNS_15FloatRoundStyleE2ESI_EENS1_15EpilogueDefaultEEEEEvvEEEEvNT_6ParamsE,"aw",@nobits
	.sectionflags	@""
	.align	16
	.zero		1024


//--------------------- .nv.shared.reserved.0     --------------------------
	.section	.nv.shared.reserved.0,"aw",@nobits
	.weak		__nv_reservedSMEM_offset_0_alias
	.size		__nv_reservedSMEM_offset_0_alias, 0, 0
	.other		__nv_reservedSMEM_offset_0_alias,@"STO_CUDA_RESERVED_SHARED STV_DEFAULT"
__nv_reservedSMEM_offset_0_alias:
	.zero		0


//--------------------- .nv.global                --------------------------
	.section	.nv.global,"aw",@nobits
.nv.global:
	.type		_ZN40_INTERNAL_86ca6dfe_4_k_cu_21cfec2d_149824cute1_E,@object
	.size		_ZN40_INTERNAL_86ca6dfe_4_k_cu_21cfec2d_149824cute1_E,(_ZN40_INTERNAL_86ca6dfe_4_k_cu_21cfec2d_149824cuda3std3__45__cpo6cbeginE - _ZN40_INTERNAL_86ca6dfe_4_k_cu_21cfec2d_149824cute1_E)
_ZN40_INTERNAL_86ca6dfe_4_k_cu_21cfec2d_149824cute1_E:
	.zero		1
	.type		_ZN40_INTERNAL_86ca6dfe_4_k_cu_21cfec2d_149824cuda3std3__45__cpo6cbeginE,@object
	.size		_ZN40_INTERNAL_86ca6dfe_4_k_cu_21cfec2d_149824cuda3std3__45__cpo6cbeginE,(_ZN40_INTERNAL_86ca6dfe_4_k_cu_21cfec2d_149824cuda3std3__48in_placeE - _ZN40_INTERNAL_86ca6dfe_4_k_cu_21cfec2d_149824cuda3std3__45__cpo6cbeginE)
_ZN40_INTERNAL_86ca6dfe_4_k_cu_21cfec2d_149824cuda3std3__45__cpo6cbeginE:
	.zero		1
	.type		_ZN40_INTERNAL_86ca6dfe_4_k_cu_21cfec2d_149824cuda3std3__48in_placeE,@object
	.size		_ZN40_INTERNAL_86ca6dfe_4_k_cu_21cfec2d_149824cuda3std3__48in_placeE,(_ZN40_INTERNAL_86ca6dfe_4_k_cu_21cfec2d_149824cuda3std6ranges3__45__cpo9iter_moveE - _ZN40_INTERNAL_86ca6dfe_4_k_cu_21cfec2d_149824cuda3std3__48in_placeE)
_ZN40_INTERNAL_86ca6dfe_4_k_cu_21cfec2d_149824cuda3std3__48in_placeE:
	.zero		1
	.type		_ZN40_INTERNAL_86ca6dfe_4_k_cu_21cfec2d_149824cuda3std6ranges3__45__cpo9iter_moveE,@object
	.size		_ZN40_INTERNAL_86ca6dfe_4_k_cu_21cfec2d_149824cuda3std6ranges3__45__cpo9iter_moveE,(_ZN40_INTERNAL_86ca6dfe_4_k_cu_21cfec2d_149824cuda3std3__45__cpo5beginE - _ZN40_INTERNAL_86ca6dfe_4_k_cu_21cfec2d_149824cuda3std6ranges3__45__cpo9iter_moveE)
_ZN40_INTERNAL_86ca6dfe_4_k_cu_21cfec2d_149824cuda3std6ranges3__45__cpo9iter_moveE:
	.zero		1
	.type		_ZN40_INTERNAL_86ca6dfe_4_k_cu_21cfec2d_149824cuda3std3__45__cpo5beginE,@object
	.size		_ZN40_INTERNAL_86ca6dfe_4_k_cu_21cfec2d_149824cuda3std3__45__cpo5beginE,(_ZN40_INTERNAL_86ca6dfe_4_k_cu_21cfec2d_149824cuda3std3__442_GLOBAL__N__86ca6dfe_4_k_cu_21cfec2d_149826ignoreE - _ZN40_INTERNAL_86ca6dfe_4_k_cu_21cfec2d_149824cuda3std3__45__cpo5beginE)
_ZN40_INTERNAL_86ca6dfe_4_k_cu_21cfec2d_149824cuda3std3__45__cpo5beginE:
	.zero		1
	.type		_ZN40_INTERNAL_86ca6dfe_4_k_cu_21cfec2d_149824cuda3std3__442_GLOBAL__N__86ca6dfe_4_k_cu_21cfec2d_149826ignoreE,@object
	.size		_ZN40_INTERNAL_86ca6dfe_4_k_cu_21cfec2d_149824cuda3std3__442_GLOBAL__N__86ca6dfe_4_k_cu_21cfec2d_149826ignoreE,(_ZN40_INTERNAL_86ca6dfe_4_k_cu_21cfec2d_149824cute7productE - _ZN40_INTERNAL_86ca6dfe_4_k_cu_21cfec2d_149824cuda3std3__442_GLOBAL__N__86ca6dfe_4_k_cu_21cfec2d_149826ignoreE)
_ZN40_INTERNAL_86ca6dfe_4_k_cu_21cfec2d_149824cuda3std3__442_GLOBAL__N__86ca6dfe_4_k_cu_21cfec2d_149826ignoreE:
	.zero		1
	.type		_ZN40_INTERNAL_86ca6dfe_4_k_cu_21cfec2d_149824cute7productE,@object
	.size		_ZN40_INTERNAL_86ca6dfe_4_k_cu_21cfec2d_149824cute7productE,(_ZN40_INTERNAL_86ca6dfe_4_k_cu_21cfec2d_149824cuda3std3__45__cpo3endE - _ZN40_INTERNAL_86ca6dfe_4_k_cu_21cfec2d_149824cute7productE)
_ZN40_INTERNAL_86ca6dfe_4_k_cu_21cfec2d_149824cute7productE:
	.zero		1
	.type		_ZN40_INTERNAL_86ca6dfe_4_k_cu_21cfec2d_149824cuda3std3__45__cpo3endE,@object
	.size		_ZN40_INTERNAL_86ca6dfe_4_k_cu_21cfec2d_149824cuda3std3__45__cpo3endE,(_ZN40_INTERNAL_86ca6dfe_4_k_cu_21cfec2d_149824cuda3std3__419piecewise_constructE - _ZN40_INTERNAL_86ca6dfe_4_k_cu_21cfec2d_149824cuda3std3__45__cpo3endE)
_ZN40_INTERNAL_86ca6dfe_4_k_cu_21cfec2d_149824cuda3std3__45__cpo3endE:
	.zero		1
	.type		_ZN40_INTERNAL_86ca6dfe_4_k_cu_21cfec2d_149824cuda3std3__419piecewise_constructE,@object
	.size		_ZN40_INTERNAL_86ca6dfe_4_k_cu_21cfec2d_149824cuda3std3__419piecewise_constructE,(_ZN40_INTERNAL_86ca6dfe_4_k_cu_21cfec2d_149824cuda3std3__45__cpo4cendE - _ZN40_INTERNAL_86ca6dfe_4_k_cu_21cfec2d_149824cuda3std3__419piecewise_constructE)
_ZN40_INTERNAL_86ca6dfe_4_k_cu_21cfec2d_149824cuda3std3__419piecewise_constructE:
	.zero		1
	.type		_ZN40_INTERNAL_86ca6dfe_4_k_cu_21cfec2d_149824cuda3std3__45__cpo4cendE,@object
	.size		_ZN40_INTERNAL_86ca6dfe_4_k_cu_21cfec2d_149824cuda3std3__45__cpo4cendE,(_ZN40_INTERNAL_86ca6dfe_4_k_cu_21cfec2d_149824cuda3std6ranges3__45__cpo4swapE - _ZN40_INTERNAL_86ca6dfe_4_k_cu_21cfec2d_149824cuda3std3__45__cpo4cendE)
_ZN40_INTERNAL_86ca6dfe_4_k_cu_21cfec2d_149824cuda3std3__45__cpo4cendE:
	.zero		1
	.type		_ZN40_INTERNAL_86ca6dfe_4_k_cu_21cfec2d_149824cuda3std6ranges3__45__cpo4swapE,@object
	.size		_ZN40_INTERNAL_86ca6dfe_4_k_cu_21cfec2d_149824cuda3std6ranges3__45__cpo4swapE,(.L_8 - _ZN40_INTERNAL_86ca6dfe_4_k_cu_21cfec2d_149824cuda3std6ranges3__45__cpo4swapE)
_ZN40_INTERNAL_86ca6dfe_4_k_cu_21cfec2d_149824cuda3std6ranges3__45__cpo4swapE:
	.zero		1
.L_8:


//--------------------- .nv.constant0._ZN7cutlass13device_kernelINS_4gemm6kernel13GemmUniversalIN4cute5tupleIJiiiiEEENS1_10collective13CollectiveMmaINS1_34MainloopSm90TmaGmmaWarpSpecializedILi2ENS5_IJNS4_1CILi1EEESB_SB_EEENS1_35KernelTmaWarpSpecializedCooperativeEEENS5_IJNSA_ILi192EEESF_NSA_ILi128EEEEEENS_10bfloat16_tENS5_IJlSB_lEEESI_SJ_NS4_8TiledMMAINS4_8MMA_AtomIJNS4_4SM904GMMA28MMA_64x192x16_F32BF16BF16_SSILNSN_5MajorE0ELSP_0ELNSN_7ScaleInE1ELSQ_1EEEEEENS4_6LayoutINS5_IJNSA_ILi2EEESB_SB_EEENS5_IJSB_NSA_ILi0EEESW_EEEEENS5_IJNS4_10UnderscoreESZ_SZ_EEEEENS4_13SM90_TMA_LOADENS4_14ComposedLayoutINS4_7SwizzleILi3ELi4ELi3EEENS4_18smem_ptr_flag_bitsILi16EEENST_INS5_IJNSA_ILi8EEENSA_ILi64EEEEEENS5_IJS19_SB_EEEEEEEvNS4_8identityES12_S1D_vS1E_EENS_8epilogue10collective6detail29Sm90TmaWarpSpecializedAdapterINS1H_15DefaultEpilogueISI_SJ_SJ_NS1G_6thread17LinearCombinationISI_Li1EffLNS1L_9ScaleType4KindE0ELNS_15FloatRoundStyleE2ESI_EENS1_15EpilogueDefaultEEEEEvvEEEEvNT_6ParamsE --------------------------
	.section	.nv.constant0._ZN7cutlass13device_kernelINS_4gemm6kernel13GemmUniversalIN4cute5tupleIJiiiiEEENS1_10collective13CollectiveMmaINS1_34MainloopSm90TmaGmmaWarpSpecializedILi2ENS5_IJNS4_1CILi1EEESB_SB_EEENS1_35KernelTmaWarpSpecializedCooperativeEEENS5_IJNSA_ILi192EEESF_NSA_ILi128EEEEEENS_10bfloat16_tENS5_IJlSB_lEEESI_SJ_NS4_8TiledMMAINS4_8MMA_AtomIJNS4_4SM904GMMA28MMA_64x192x16_F32BF16BF16_SSILNSN_5MajorE0ELSP_0ELNSN_7ScaleInE1ELSQ_1EEEEEENS4_6LayoutINS5_IJNSA_ILi2EEESB_SB_EEENS5_IJSB_NSA_ILi0EEESW_EEEEENS5_IJNS4_10UnderscoreESZ_SZ_EEEEENS4_13SM90_TMA_LOADENS4_14ComposedLayoutINS4_7SwizzleILi3ELi4ELi3EEENS4_18smem_ptr_flag_bitsILi16EEENST_INS5_IJNSA_ILi8EEENSA_ILi64EEEEEENS5_IJS19_SB_EEEEEEEvNS4_8identityES12_S1D_vS1E_EENS_8epilogue10collective6detail29Sm90TmaWarpSpecializedAdapterINS1H_15DefaultEpilogueISI_SJ_SJ_NS1G_6thread17LinearCombinationISI_Li1EffLNS1L_9ScaleType4KindE0ELNS_15FloatRoundStyleE2ESI_EENS1_15EpilogueDefaultEEEEEvvEEEEvNT_6ParamsE,"a",@progbits
	.sectionflags	@""
	.align	4
.nv.constant0._ZN7cutlass13device_kernelINS_4gemm6kernel13GemmUniversalIN4cute5tupleIJiiiiEEENS1_10collective13CollectiveMmaINS1_34MainloopSm90TmaGmmaWarpSpecializedILi2ENS5_IJNS4_1CILi1EEESB_SB_EEENS1_35KernelTmaWarpSpecializedCooperativeEEENS5_IJNSA_ILi192EEESF_NSA_ILi128EEEEEENS_10bfloat16_tENS5_IJlSB_lEEESI_SJ_NS4_8TiledMMAINS4_8MMA_AtomIJNS4_4SM904GMMA28MMA_64x192x16_F32BF16BF16_SSILNSN_5MajorE0ELSP_0ELNSN_7ScaleInE1ELSQ_1EEEEEENS4_6LayoutINS5_IJNSA_ILi2EEESB_SB_EEENS5_IJSB_NSA_ILi0EEESW_EEEEENS5_IJNS4_10UnderscoreESZ_SZ_EEEEENS4_13SM90_TMA_LOADENS4_14ComposedLayoutINS4_7SwizzleILi3ELi4ELi3EEENS4_18smem_ptr_flag_bitsILi16EEENST_INS5_IJNSA_ILi8EEENSA_ILi64EEEEEENS5_IJS19_SB_EEEEEEEvNS4_8identityES12_S1D_vS1E_EENS_8epilogue10collective6detail29Sm90TmaWarpSpecializedAdapterINS1H_15DefaultEpilogueISI_SJ_SJ_NS1G_6thread17LinearCombinationISI_Li1EffLNS1L_9ScaleType4KindE0ELNS_15FloatRoundStyleE2ESI_EENS1_15EpilogueDefaultEEEEEvvEEEEvNT_6ParamsE:
	.zero		1664


//--------------------- SYMBOLS --------------------------

	.type		.nv.reservedSmem.offset0,@object
	.size		.nv.reservedSmem.offset0,0x4
	.type		__assertfail,@function
